//
// Generated by NVIDIA NVVM Compiler
//
// Compiler Build ID: CL-36424714
// Cuda compilation tools, release 13.0, V13.0.88
// Based on NVVM 20.0.0
//

.version 9.0
.target sm_100
.address_size 64

	// .globl	_Z20update_inverse_cuda1IfEvPPT_S2_S2_S2_S2_iii
// _ZZ20update_inverse_cuda1IfEvPPT_S2_S2_S2_S2_iiiE1A has been demoted
// _ZZ20update_inverse_cuda1IfEvPPT_S2_S2_S2_S2_iiiE4Ainv has been demoted
// _ZZ20update_inverse_cuda1IfEvPPT_S2_S2_S2_S2_iiiE1u has been demoted
// _ZZ20update_inverse_cuda1IfEvPPT_S2_S2_S2_S2_iiiE10Ainv_delta has been demoted
// _ZZ20update_inverse_cuda1IfEvPPT_S2_S2_S2_S2_iiiE9Ainv_colk has been demoted
// _ZZ20update_inverse_cuda1IfEvPPT_S2_S2_S2_S2_iiiE17Ainv_delta_shared has been demoted
// _ZZ20update_inverse_cuda1IfEvPPT_S2_S2_S2_S2_iiiE16Ainv_colk_shared has been demoted
// _ZZ20update_inverse_cuda1IfEvPPT_S2_S2_S2_S2_iiiE8u_shared has been demoted
// _ZZ20update_inverse_cuda1IfEvPPT_S2_S2_S2_S2_iiiE11uold_shared has been demoted
// _ZZ20update_inverse_cuda2IfEvPPT_S2_S2_S2_iiiE4Ainv has been demoted
// _ZZ20update_inverse_cuda2IfEvPPT_S2_S2_S2_iiiE10Ainv_delta has been demoted
// _ZZ20update_inverse_cuda2IfEvPPT_S2_S2_S2_iiiE9Ainv_colk has been demoted
// _ZZ20update_inverse_cuda2IfEvPPT_S2_S2_S2_iiiE17Ainv_delta_shared has been demoted
// _ZZ20update_inverse_cuda2IfEvPPT_S2_S2_S2_iiiE16Ainv_colk_shared has been demoted
// _ZZ20update_inverse_cuda2IfEvPPT_S2_S2_S2_iiiE7prefact has been demoted
// _ZZ20update_inverse_cuda1IdEvPPT_S2_S2_S2_S2_iiiE1A has been demoted
// _ZZ20update_inverse_cuda1IdEvPPT_S2_S2_S2_S2_iiiE4Ainv has been demoted
// _ZZ20update_inverse_cuda1IdEvPPT_S2_S2_S2_S2_iiiE1u has been demoted
// _ZZ20update_inverse_cuda1IdEvPPT_S2_S2_S2_S2_iiiE10Ainv_delta has been demoted
// _ZZ20update_inverse_cuda1IdEvPPT_S2_S2_S2_S2_iiiE9Ainv_colk has been demoted
// _ZZ20update_inverse_cuda1IdEvPPT_S2_S2_S2_S2_iiiE17Ainv_delta_shared has been demoted
// _ZZ20update_inverse_cuda1IdEvPPT_S2_S2_S2_S2_iiiE16Ainv_colk_shared has been demoted
// _ZZ20update_inverse_cuda1IdEvPPT_S2_S2_S2_S2_iiiE8u_shared has been demoted
// _ZZ20update_inverse_cuda1IdEvPPT_S2_S2_S2_S2_iiiE11uold_shared has been demoted
// _ZZ20update_inverse_cuda2IdEvPPT_S2_S2_S2_iiiE4Ainv has been demoted
// _ZZ20update_inverse_cuda2IdEvPPT_S2_S2_S2_iiiE10Ainv_delta has been demoted
// _ZZ20update_inverse_cuda2IdEvPPT_S2_S2_S2_iiiE9Ainv_colk has been demoted
// _ZZ20update_inverse_cuda2IdEvPPT_S2_S2_S2_iiiE17Ainv_delta_shared has been demoted
// _ZZ20update_inverse_cuda2IdEvPPT_S2_S2_S2_iiiE16Ainv_colk_shared has been demoted
// _ZZ20update_inverse_cuda2IdEvPPT_S2_S2_S2_iiiE7prefact has been demoted

.visible .entry _Z20update_inverse_cuda1IfEvPPT_S2_S2_S2_S2_iii(
	.param .u64 .ptr .align 1 _Z20update_inverse_cuda1IfEvPPT_S2_S2_S2_S2_iii_param_0,
	.param .u64 .ptr .align 1 _Z20update_inverse_cuda1IfEvPPT_S2_S2_S2_S2_iii_param_1,
	.param .u64 .ptr .align 1 _Z20update_inverse_cuda1IfEvPPT_S2_S2_S2_S2_iii_param_2,
	.param .u64 .ptr .align 1 _Z20update_inverse_cuda1IfEvPPT_S2_S2_S2_S2_iii_param_3,
	.param .u64 .ptr .align 1 _Z20update_inverse_cuda1IfEvPPT_S2_S2_S2_S2_iii_param_4,
	.param .u32 _Z20update_inverse_cuda1IfEvPPT_S2_S2_S2_S2_iii_param_5,
	.param .u32 _Z20update_inverse_cuda1IfEvPPT_S2_S2_S2_S2_iii_param_6,
	.param .u32 _Z20update_inverse_cuda1IfEvPPT_S2_S2_S2_S2_iii_param_7
)
{
	.reg .pred 	%p<19>;
	.reg .b32 	%r<79>;
	.reg .b32 	%f<93>;
	.reg .b64 	%rd<70>;
	// demoted variable
	.shared .align 8 .u64 _ZZ20update_inverse_cuda1IfEvPPT_S2_S2_S2_S2_iiiE1A;
	// demoted variable
	.shared .align 8 .u64 _ZZ20update_inverse_cuda1IfEvPPT_S2_S2_S2_S2_iiiE4Ainv;
	// demoted variable
	.shared .align 8 .u64 _ZZ20update_inverse_cuda1IfEvPPT_S2_S2_S2_S2_iiiE1u;
	// demoted variable
	.shared .align 8 .u64 _ZZ20update_inverse_cuda1IfEvPPT_S2_S2_S2_S2_iiiE10Ainv_delta;
	// demoted variable
	.shared .align 8 .u64 _ZZ20update_inverse_cuda1IfEvPPT_S2_S2_S2_S2_iiiE9Ainv_colk;
	// demoted variable
	.shared .align 4 .b8 _ZZ20update_inverse_cuda1IfEvPPT_S2_S2_S2_S2_iiiE17Ainv_delta_shared[256];
	// demoted variable
	.shared .align 4 .b8 _ZZ20update_inverse_cuda1IfEvPPT_S2_S2_S2_S2_iiiE16Ainv_colk_shared[256];
	// demoted variable
	.shared .align 4 .b8 _ZZ20update_inverse_cuda1IfEvPPT_S2_S2_S2_S2_iiiE8u_shared[256];
	// demoted variable
	.shared .align 4 .b8 _ZZ20update_inverse_cuda1IfEvPPT_S2_S2_S2_S2_iiiE11uold_shared[256];
	ld.param.u64 	%rd11, [_Z20update_inverse_cuda1IfEvPPT_S2_S2_S2_S2_iii_param_0];
	ld.param.u64 	%rd12, [_Z20update_inverse_cuda1IfEvPPT_S2_S2_S2_S2_iii_param_1];
	ld.param.u64 	%rd13, [_Z20update_inverse_cuda1IfEvPPT_S2_S2_S2_S2_iii_param_2];
	ld.param.u64 	%rd14, [_Z20update_inverse_cuda1IfEvPPT_S2_S2_S2_S2_iii_param_3];
	ld.param.u64 	%rd15, [_Z20update_inverse_cuda1IfEvPPT_S2_S2_S2_S2_iii_param_4];
	ld.param.u32 	%r32, [_Z20update_inverse_cuda1IfEvPPT_S2_S2_S2_S2_iii_param_5];
	ld.param.u32 	%r33, [_Z20update_inverse_cuda1IfEvPPT_S2_S2_S2_S2_iii_param_6];
	ld.param.u32 	%r34, [_Z20update_inverse_cuda1IfEvPPT_S2_S2_S2_S2_iii_param_7];
	mov.u32 	%r1, %tid.x;
	setp.ne.s32 	%p1, %r1, 0;
	@%p1 bra 	$L__BB0_2;
	cvta.to.global.u64 	%rd16, %rd11;
	cvta.to.global.u64 	%rd17, %rd12;
	cvta.to.global.u64 	%rd18, %rd13;
	cvta.to.global.u64 	%rd19, %rd14;
	cvta.to.global.u64 	%rd20, %rd15;
	mov.u32 	%r35, %ctaid.y;
	mul.wide.u32 	%rd21, %r35, 8;
	add.s64 	%rd22, %rd16, %rd21;
	ld.global.u64 	%rd23, [%rd22];
	st.shared.u64 	[_ZZ20update_inverse_cuda1IfEvPPT_S2_S2_S2_S2_iiiE1A], %rd23;
	add.s64 	%rd24, %rd17, %rd21;
	ld.global.u64 	%rd25, [%rd24];
	st.shared.u64 	[_ZZ20update_inverse_cuda1IfEvPPT_S2_S2_S2_S2_iiiE4Ainv], %rd25;
	add.s64 	%rd26, %rd18, %rd21;
	ld.global.u64 	%rd27, [%rd26];
	st.shared.u64 	[_ZZ20update_inverse_cuda1IfEvPPT_S2_S2_S2_S2_iiiE1u], %rd27;
	add.s64 	%rd28, %rd19, %rd21;
	ld.global.u64 	%rd29, [%rd28];
	st.shared.u64 	[_ZZ20update_inverse_cuda1IfEvPPT_S2_S2_S2_S2_iiiE10Ainv_delta], %rd29;
	add.s64 	%rd30, %rd20, %rd21;
	ld.global.u64 	%rd31, [%rd30];
	st.shared.u64 	[_ZZ20update_inverse_cuda1IfEvPPT_S2_S2_S2_S2_iiiE9Ainv_colk], %rd31;
$L__BB0_2:
	bar.sync 	0;
	shl.b32 	%r36, %r1, 2;
	mov.u32 	%r37, _ZZ20update_inverse_cuda1IfEvPPT_S2_S2_S2_S2_iiiE17Ainv_delta_shared;
	add.s32 	%r2, %r37, %r36;
	mov.b32 	%r38, 0;
	st.shared.u32 	[%r2], %r38;
	mov.u32 	%r39, %ctaid.x;
	shl.b32 	%r40, %r39, 6;
	add.s32 	%r3, %r40, %r1;
	shr.s32 	%r41, %r32, 31;
	shr.u32 	%r42, %r41, 26;
	add.s32 	%r43, %r32, %r42;
	shr.s32 	%r4, %r43, 6;
	setp.le.u32 	%p2, %r40, %r34;
	add.s32 	%r44, %r40, 64;
	setp.lt.u32 	%p3, %r34, %r44;
	and.pred  	%p4, %p2, %p3;
	@%p4 bra 	$L__BB0_8;
	setp.lt.s32 	%p5, %r32, 64;
	@%p5 bra 	$L__BB0_29;
	mov.u32 	%r47, _ZZ20update_inverse_cuda1IfEvPPT_S2_S2_S2_S2_iiiE8u_shared;
	add.s32 	%r5, %r47, %r36;
	mul.lo.s32 	%r6, %r34, %r33;
	mov.u32 	%r48, _ZZ20update_inverse_cuda1IfEvPPT_S2_S2_S2_S2_iiiE11uold_shared;
	add.s32 	%r7, %r48, %r36;
	mov.b32 	%r77, 0;
	mul.wide.s32 	%rd43, %r33, 4;
$L__BB0_5:
	ld.shared.u64 	%rd32, [_ZZ20update_inverse_cuda1IfEvPPT_S2_S2_S2_S2_iiiE1u];
	cvta.to.global.u64 	%rd33, %rd32;
	shl.b32 	%r28, %r77, 6;
	add.s32 	%r50, %r28, %r1;
	mul.wide.u32 	%rd34, %r50, 4;
	add.s64 	%rd35, %rd33, %rd34;
	ld.global.f32 	%f22, [%rd35];
	st.shared.f32 	[%r5], %f22;
	ld.shared.u64 	%rd36, [_ZZ20update_inverse_cuda1IfEvPPT_S2_S2_S2_S2_iiiE1A];
	cvta.to.global.u64 	%rd37, %rd36;
	add.s32 	%r51, %r50, %r6;
	mul.wide.u32 	%rd38, %r51, 4;
	add.s64 	%rd39, %rd37, %rd38;
	ld.global.f32 	%f23, [%rd39];
	st.shared.f32 	[%r7], %f23;
	st.global.f32 	[%rd39], %f22;
	bar.sync 	0;
	ld.shared.u64 	%rd40, [_ZZ20update_inverse_cuda1IfEvPPT_S2_S2_S2_S2_iiiE4Ainv];
	cvta.to.global.u64 	%rd10, %rd40;
	ld.shared.f32 	%f92, [%r2];
	mov.b32 	%r78, 0;
$L__BB0_6:
	add.s32 	%r52, %r28, %r78;
	mad.lo.s32 	%r53, %r52, %r33, %r3;
	mul.wide.s32 	%rd41, %r53, 4;
	add.s64 	%rd42, %rd10, %rd41;
	ld.global.f32 	%f24, [%rd42];
	shl.b32 	%r54, %r78, 2;
	add.s32 	%r56, %r47, %r54;
	ld.shared.f32 	%f25, [%r56];
	add.s32 	%r58, %r48, %r54;
	ld.shared.f32 	%f26, [%r58];
	sub.f32 	%f27, %f25, %f26;
	fma.rn.f32 	%f28, %f24, %f27, %f92;
	add.s64 	%rd44, %rd42, %rd43;
	ld.global.f32 	%f29, [%rd44];
	ld.shared.f32 	%f30, [%r56+4];
	ld.shared.f32 	%f31, [%r58+4];
	sub.f32 	%f32, %f30, %f31;
	fma.rn.f32 	%f33, %f29, %f32, %f28;
	add.s64 	%rd45, %rd44, %rd43;
	ld.global.f32 	%f34, [%rd45];
	ld.shared.f32 	%f35, [%r56+8];
	ld.shared.f32 	%f36, [%r58+8];
	sub.f32 	%f37, %f35, %f36;
	fma.rn.f32 	%f38, %f34, %f37, %f33;
	add.s64 	%rd46, %rd45, %rd43;
	ld.global.f32 	%f39, [%rd46];
	ld.shared.f32 	%f40, [%r56+12];
	ld.shared.f32 	%f41, [%r58+12];
	sub.f32 	%f42, %f40, %f41;
	fma.rn.f32 	%f43, %f39, %f42, %f38;
	add.s64 	%rd47, %rd46, %rd43;
	ld.global.f32 	%f44, [%rd47];
	ld.shared.f32 	%f45, [%r56+16];
	ld.shared.f32 	%f46, [%r58+16];
	sub.f32 	%f47, %f45, %f46;
	fma.rn.f32 	%f48, %f44, %f47, %f43;
	add.s64 	%rd48, %rd47, %rd43;
	ld.global.f32 	%f49, [%rd48];
	ld.shared.f32 	%f50, [%r56+20];
	ld.shared.f32 	%f51, [%r58+20];
	sub.f32 	%f52, %f50, %f51;
	fma.rn.f32 	%f53, %f49, %f52, %f48;
	add.s64 	%rd49, %rd48, %rd43;
	ld.global.f32 	%f54, [%rd49];
	ld.shared.f32 	%f55, [%r56+24];
	ld.shared.f32 	%f56, [%r58+24];
	sub.f32 	%f57, %f55, %f56;
	fma.rn.f32 	%f58, %f54, %f57, %f53;
	add.s64 	%rd50, %rd49, %rd43;
	ld.global.f32 	%f59, [%rd50];
	ld.shared.f32 	%f60, [%r56+28];
	ld.shared.f32 	%f61, [%r58+28];
	sub.f32 	%f62, %f60, %f61;
	fma.rn.f32 	%f92, %f59, %f62, %f58;
	add.s32 	%r78, %r78, 8;
	setp.ne.s32 	%p6, %r78, 64;
	@%p6 bra 	$L__BB0_6;
	st.shared.f32 	[%r2], %f92;
	add.s32 	%r77, %r77, 1;
	setp.ne.s32 	%p7, %r77, %r4;
	@%p7 bra 	$L__BB0_5;
	bra.uni 	$L__BB0_29;
$L__BB0_8:
	setp.lt.s32 	%p8, %r32, 64;
	@%p8 bra 	$L__BB0_29;
	mov.u32 	%r61, _ZZ20update_inverse_cuda1IfEvPPT_S2_S2_S2_S2_iiiE8u_shared;
	add.s32 	%r8, %r61, %r36;
	mul.lo.s32 	%r9, %r34, %r33;
	mov.u32 	%r62, _ZZ20update_inverse_cuda1IfEvPPT_S2_S2_S2_S2_iiiE11uold_shared;
	add.s32 	%r10, %r62, %r36;
	mov.u32 	%r63, _ZZ20update_inverse_cuda1IfEvPPT_S2_S2_S2_S2_iiiE16Ainv_colk_shared;
	add.s32 	%r11, %r63, %r36;
	shl.b32 	%r12, %r33, 6;
	shl.b32 	%r13, %r33, 3;
	mov.b32 	%r72, 0;
	mul.wide.s32 	%rd3, %r33, 4;
$L__BB0_10:
	ld.shared.u64 	%rd51, [_ZZ20update_inverse_cuda1IfEvPPT_S2_S2_S2_S2_iiiE1u];
	cvta.to.global.u64 	%rd52, %rd51;
	shl.b32 	%r67, %r72, 6;
	add.s32 	%r15, %r67, %r1;
	mul.wide.u32 	%rd53, %r15, 4;
	add.s64 	%rd54, %rd52, %rd53;
	ld.global.f32 	%f63, [%rd54];
	st.shared.f32 	[%r8], %f63;
	ld.shared.u64 	%rd55, [_ZZ20update_inverse_cuda1IfEvPPT_S2_S2_S2_S2_iiiE1A];
	cvta.to.global.u64 	%rd56, %rd55;
	add.s32 	%r68, %r15, %r9;
	mul.wide.u32 	%rd57, %r68, 4;
	add.s64 	%rd58, %rd56, %rd57;
	ld.global.f32 	%f64, [%rd58];
	st.shared.f32 	[%r10], %f64;
	st.global.f32 	[%rd58], %f63;
	bar.sync 	0;
	ld.shared.u64 	%rd59, [_ZZ20update_inverse_cuda1IfEvPPT_S2_S2_S2_S2_iiiE4Ainv];
	cvta.to.global.u64 	%rd1, %rd59;
	ld.shared.f32 	%f91, [%r2];
	mad.lo.s32 	%r75, %r12, %r72, %r3;
	add.s32 	%r74, %r63, 16;
	add.s32 	%r73, %r62, 16;
	mov.b32 	%r76, 16;
$L__BB0_11:
	setp.ne.s32 	%p9, %r3, %r34;
	mul.wide.s32 	%rd60, %r75, 4;
	add.s64 	%rd2, %rd1, %rd60;
	ld.global.f32 	%f3, [%rd2];
	@%p9 bra 	$L__BB0_13;
	st.shared.f32 	[%r74+-16], %f3;
$L__BB0_13:
	add.s32 	%r21, %r61, %r76;
	ld.shared.f32 	%f65, [%r21+-16];
	ld.shared.f32 	%f66, [%r73+-16];
	sub.f32 	%f67, %f65, %f66;
	fma.rn.f32 	%f4, %f3, %f67, %f91;
	add.s64 	%rd4, %rd2, %rd3;
	ld.global.f32 	%f5, [%rd4];
	@%p9 bra 	$L__BB0_15;
	st.shared.f32 	[%r74+-12], %f5;
$L__BB0_15:
	ld.shared.f32 	%f68, [%r21+-12];
	ld.shared.f32 	%f69, [%r73+-12];
	sub.f32 	%f70, %f68, %f69;
	fma.rn.f32 	%f6, %f5, %f70, %f4;
	add.s64 	%rd5, %rd4, %rd3;
	ld.global.f32 	%f7, [%rd5];
	@%p9 bra 	$L__BB0_17;
	st.shared.f32 	[%r74+-8], %f7;
$L__BB0_17:
	ld.shared.f32 	%f71, [%r21+-8];
	ld.shared.f32 	%f72, [%r73+-8];
	sub.f32 	%f73, %f71, %f72;
	fma.rn.f32 	%f8, %f7, %f73, %f6;
	add.s64 	%rd6, %rd5, %rd3;
	ld.global.f32 	%f9, [%rd6];
	@%p9 bra 	$L__BB0_19;
	st.shared.f32 	[%r74+-4], %f9;
$L__BB0_19:
	ld.shared.f32 	%f74, [%r21+-4];
	ld.shared.f32 	%f75, [%r73+-4];
	sub.f32 	%f76, %f74, %f75;
	fma.rn.f32 	%f10, %f9, %f76, %f8;
	add.s64 	%rd7, %rd6, %rd3;
	ld.global.f32 	%f11, [%rd7];
	@%p9 bra 	$L__BB0_21;
	st.shared.f32 	[%r74], %f11;
$L__BB0_21:
	ld.shared.f32 	%f77, [%r21];
	ld.shared.f32 	%f78, [%r73];
	sub.f32 	%f79, %f77, %f78;
	fma.rn.f32 	%f12, %f11, %f79, %f10;
	add.s64 	%rd8, %rd7, %rd3;
	ld.global.f32 	%f13, [%rd8];
	@%p9 bra 	$L__BB0_23;
	st.shared.f32 	[%r74+4], %f13;
$L__BB0_23:
	ld.shared.f32 	%f80, [%r21+4];
	ld.shared.f32 	%f81, [%r73+4];
	sub.f32 	%f82, %f80, %f81;
	fma.rn.f32 	%f14, %f13, %f82, %f12;
	add.s64 	%rd9, %rd8, %rd3;
	ld.global.f32 	%f15, [%rd9];
	@%p9 bra 	$L__BB0_25;
	st.shared.f32 	[%r74+8], %f15;
$L__BB0_25:
	ld.shared.f32 	%f83, [%r21+8];
	ld.shared.f32 	%f84, [%r73+8];
	sub.f32 	%f85, %f83, %f84;
	fma.rn.f32 	%f16, %f15, %f85, %f14;
	add.s64 	%rd61, %rd9, %rd3;
	ld.global.f32 	%f17, [%rd61];
	@%p9 bra 	$L__BB0_27;
	st.shared.f32 	[%r74+12], %f17;
$L__BB0_27:
	ld.shared.f32 	%f86, [%r21+12];
	ld.shared.f32 	%f87, [%r73+12];
	sub.f32 	%f88, %f86, %f87;
	fma.rn.f32 	%f91, %f17, %f88, %f16;
	add.s32 	%r76, %r76, 32;
	add.s32 	%r75, %r75, %r13;
	add.s32 	%r74, %r74, 32;
	add.s32 	%r73, %r73, 32;
	setp.ne.s32 	%p17, %r76, 272;
	@%p17 bra 	$L__BB0_11;
	st.shared.f32 	[%r2], %f91;
	bar.sync 	0;
	ld.shared.f32 	%f89, [%r11];
	ld.shared.u64 	%rd62, [_ZZ20update_inverse_cuda1IfEvPPT_S2_S2_S2_S2_iiiE9Ainv_colk];
	cvta.to.global.u64 	%rd63, %rd62;
	mul.wide.u32 	%rd64, %r15, 4;
	add.s64 	%rd65, %rd63, %rd64;
	st.global.f32 	[%rd65], %f89;
	add.s32 	%r72, %r72, 1;
	setp.eq.s32 	%p18, %r72, %r4;
	@%p18 bra 	$L__BB0_29;
	bra.uni 	$L__BB0_10;
$L__BB0_29:
	bar.sync 	0;
	ld.shared.f32 	%f90, [%r2];
	ld.shared.u64 	%rd66, [_ZZ20update_inverse_cuda1IfEvPPT_S2_S2_S2_S2_iiiE10Ainv_delta];
	cvta.to.global.u64 	%rd67, %rd66;
	mul.wide.s32 	%rd68, %r3, 4;
	add.s64 	%rd69, %rd67, %rd68;
	st.global.f32 	[%rd69], %f90;
	ret;

}
	// .globl	_Z20update_inverse_cuda2IfEvPPT_S2_S2_S2_iii
.visible .entry _Z20update_inverse_cuda2IfEvPPT_S2_S2_S2_iii(
	.param .u64 .ptr .align 1 _Z20update_inverse_cuda2IfEvPPT_S2_S2_S2_iii_param_0,
	.param .u64 .ptr .align 1 _Z20update_inverse_cuda2IfEvPPT_S2_S2_S2_iii_param_1,
	.param .u64 .ptr .align 1 _Z20update_inverse_cuda2IfEvPPT_S2_S2_S2_iii_param_2,
	.param .u64 .ptr .align 1 _Z20update_inverse_cuda2IfEvPPT_S2_S2_S2_iii_param_3,
	.param .u32 _Z20update_inverse_cuda2IfEvPPT_S2_S2_S2_iii_param_4,
	.param .u32 _Z20update_inverse_cuda2IfEvPPT_S2_S2_S2_iii_param_5,
	.param .u32 _Z20update_inverse_cuda2IfEvPPT_S2_S2_S2_iii_param_6
)
{
	.reg .pred 	%p<6>;
	.reg .b32 	%r<36>;
	.reg .b32 	%f<35>;
	.reg .b64 	%rd<39>;
	// demoted variable
	.shared .align 8 .u64 _ZZ20update_inverse_cuda2IfEvPPT_S2_S2_S2_iiiE4Ainv;
	// demoted variable
	.shared .align 8 .u64 _ZZ20update_inverse_cuda2IfEvPPT_S2_S2_S2_iiiE10Ainv_delta;
	// demoted variable
	.shared .align 8 .u64 _ZZ20update_inverse_cuda2IfEvPPT_S2_S2_S2_iiiE9Ainv_colk;
	// demoted variable
	.shared .align 4 .b8 _ZZ20update_inverse_cuda2IfEvPPT_S2_S2_S2_iiiE17Ainv_delta_shared[256];
	// demoted variable
	.shared .align 4 .b8 _ZZ20update_inverse_cuda2IfEvPPT_S2_S2_S2_iiiE16Ainv_colk_shared[256];
	// demoted variable
	.shared .align 4 .f32 _ZZ20update_inverse_cuda2IfEvPPT_S2_S2_S2_iiiE7prefact;
	ld.param.u64 	%rd3, [_Z20update_inverse_cuda2IfEvPPT_S2_S2_S2_iii_param_0];
	ld.param.u64 	%rd4, [_Z20update_inverse_cuda2IfEvPPT_S2_S2_S2_iii_param_2];
	ld.param.u64 	%rd5, [_Z20update_inverse_cuda2IfEvPPT_S2_S2_S2_iii_param_3];
	ld.param.u32 	%r15, [_Z20update_inverse_cuda2IfEvPPT_S2_S2_S2_iii_param_4];
	ld.param.u32 	%r16, [_Z20update_inverse_cuda2IfEvPPT_S2_S2_S2_iii_param_5];
	ld.param.u32 	%r17, [_Z20update_inverse_cuda2IfEvPPT_S2_S2_S2_iii_param_6];
	mov.u32 	%r1, %tid.x;
	setp.ne.s32 	%p1, %r1, 0;
	@%p1 bra 	$L__BB1_2;
	cvta.to.global.u64 	%rd6, %rd3;
	cvta.to.global.u64 	%rd7, %rd4;
	cvta.to.global.u64 	%rd8, %rd5;
	mov.u32 	%r18, %ctaid.y;
	mul.wide.u32 	%rd9, %r18, 8;
	add.s64 	%rd10, %rd6, %rd9;
	ld.global.u64 	%rd11, [%rd10];
	st.shared.u64 	[_ZZ20update_inverse_cuda2IfEvPPT_S2_S2_S2_iiiE4Ainv], %rd11;
	add.s64 	%rd12, %rd7, %rd9;
	ld.global.u64 	%rd13, [%rd12];
	st.shared.u64 	[_ZZ20update_inverse_cuda2IfEvPPT_S2_S2_S2_iiiE10Ainv_delta], %rd13;
	add.s64 	%rd14, %rd8, %rd9;
	ld.global.u64 	%rd15, [%rd14];
	st.shared.u64 	[_ZZ20update_inverse_cuda2IfEvPPT_S2_S2_S2_iiiE9Ainv_colk], %rd15;
$L__BB1_2:
	setp.ne.s32 	%p2, %r1, 0;
	bar.sync 	0;
	mov.u32 	%r19, %ctaid.x;
	shl.b32 	%r20, %r19, 6;
	add.s32 	%r2, %r20, %r1;
	ld.shared.u64 	%rd16, [_ZZ20update_inverse_cuda2IfEvPPT_S2_S2_S2_iiiE10Ainv_delta];
	cvta.to.global.u64 	%rd1, %rd16;
	mul.wide.s32 	%rd17, %r2, 4;
	add.s64 	%rd18, %rd1, %rd17;
	ld.global.f32 	%f2, [%rd18];
	shl.b32 	%r21, %r1, 2;
	mov.u32 	%r22, _ZZ20update_inverse_cuda2IfEvPPT_S2_S2_S2_iiiE17Ainv_delta_shared;
	add.s32 	%r3, %r22, %r21;
	st.shared.f32 	[%r3], %f2;
	ld.shared.u64 	%rd19, [_ZZ20update_inverse_cuda2IfEvPPT_S2_S2_S2_iiiE9Ainv_colk];
	cvta.to.global.u64 	%rd20, %rd19;
	add.s64 	%rd21, %rd20, %rd17;
	ld.global.f32 	%f3, [%rd21];
	mov.u32 	%r23, _ZZ20update_inverse_cuda2IfEvPPT_S2_S2_S2_iiiE16Ainv_colk_shared;
	add.s32 	%r4, %r23, %r21;
	st.shared.f32 	[%r4], %f3;
	@%p2 bra 	$L__BB1_4;
	mul.wide.s32 	%rd22, %r17, 4;
	add.s64 	%rd23, %rd1, %rd22;
	ld.global.f32 	%f4, [%rd23];
	add.f32 	%f5, %f4, 0f3F800000;
	mov.f32 	%f6, 0fBF800000;
	div.rn.f32 	%f7, %f6, %f5;
	st.shared.f32 	[_ZZ20update_inverse_cuda2IfEvPPT_S2_S2_S2_iiiE7prefact], %f7;
$L__BB1_4:
	bar.sync 	0;
	setp.lt.s32 	%p3, %r15, 64;
	@%p3 bra 	$L__BB1_9;
	shl.b32 	%r5, %r16, 6;
	shl.b32 	%r6, %r16, 3;
	shr.s32 	%r25, %r15, 31;
	shr.u32 	%r26, %r25, 26;
	add.s32 	%r27, %r15, %r26;
	shr.s32 	%r7, %r27, 6;
	mov.b32 	%r33, 0;
	mul.wide.s32 	%rd31, %r16, 4;
$L__BB1_6:
	ld.shared.f32 	%f8, [_ZZ20update_inverse_cuda2IfEvPPT_S2_S2_S2_iiiE7prefact];
	ld.shared.u64 	%rd24, [_ZZ20update_inverse_cuda2IfEvPPT_S2_S2_S2_iiiE9Ainv_colk];
	cvta.to.global.u64 	%rd25, %rd24;
	shl.b32 	%r29, %r33, 6;
	add.s32 	%r30, %r29, %r1;
	mul.wide.u32 	%rd26, %r30, 4;
	add.s64 	%rd27, %rd25, %rd26;
	ld.global.f32 	%f9, [%rd27];
	mul.f32 	%f10, %f8, %f9;
	st.shared.f32 	[%r4], %f10;
	bar.sync 	0;
	ld.shared.f32 	%f1, [%r3];
	ld.shared.u64 	%rd28, [_ZZ20update_inverse_cuda2IfEvPPT_S2_S2_S2_iiiE4Ainv];
	cvta.to.global.u64 	%rd2, %rd28;
	mad.lo.s32 	%r34, %r5, %r33, %r2;
	mov.b32 	%r35, 16;
$L__BB1_7:
	add.s32 	%r32, %r23, %r35;
	ld.shared.f32 	%f11, [%r32+-16];
	mul.wide.s32 	%rd29, %r34, 4;
	add.s64 	%rd30, %rd2, %rd29;
	ld.global.f32 	%f12, [%rd30];
	fma.rn.f32 	%f13, %f1, %f11, %f12;
	st.global.f32 	[%rd30], %f13;
	ld.shared.f32 	%f14, [%r32+-12];
	add.s64 	%rd32, %rd30, %rd31;
	ld.global.f32 	%f15, [%rd32];
	fma.rn.f32 	%f16, %f1, %f14, %f15;
	st.global.f32 	[%rd32], %f16;
	ld.shared.f32 	%f17, [%r32+-8];
	add.s64 	%rd33, %rd32, %rd31;
	ld.global.f32 	%f18, [%rd33];
	fma.rn.f32 	%f19, %f1, %f17, %f18;
	st.global.f32 	[%rd33], %f19;
	ld.shared.f32 	%f20, [%r32+-4];
	add.s64 	%rd34, %rd33, %rd31;
	ld.global.f32 	%f21, [%rd34];
	fma.rn.f32 	%f22, %f1, %f20, %f21;
	st.global.f32 	[%rd34], %f22;
	ld.shared.f32 	%f23, [%r32];
	add.s64 	%rd35, %rd34, %rd31;
	ld.global.f32 	%f24, [%rd35];
	fma.rn.f32 	%f25, %f1, %f23, %f24;
	st.global.f32 	[%rd35], %f25;
	ld.shared.f32 	%f26, [%r32+4];
	add.s64 	%rd36, %rd35, %rd31;
	ld.global.f32 	%f27, [%rd36];
	fma.rn.f32 	%f28, %f1, %f26, %f27;
	st.global.f32 	[%rd36], %f28;
	ld.shared.f32 	%f29, [%r32+8];
	add.s64 	%rd37, %rd36, %rd31;
	ld.global.f32 	%f30, [%rd37];
	fma.rn.f32 	%f31, %f1, %f29, %f30;
	st.global.f32 	[%rd37], %f31;
	ld.shared.f32 	%f32, [%r32+12];
	add.s64 	%rd38, %rd37, %rd31;
	ld.global.f32 	%f33, [%rd38];
	fma.rn.f32 	%f34, %f1, %f32, %f33;
	st.global.f32 	[%rd38], %f34;
	add.s32 	%r35, %r35, 32;
	add.s32 	%r34, %r34, %r6;
	setp.ne.s32 	%p4, %r35, 272;
	@%p4 bra 	$L__BB1_7;
	add.s32 	%r33, %r33, 1;
	setp.ne.s32 	%p5, %r33, %r7;
	@%p5 bra 	$L__BB1_6;
$L__BB1_9:
	ret;

}
	// .globl	_Z20update_inverse_cuda1IdEvPPT_S2_S2_S2_S2_iii
.visible .entry _Z20update_inverse_cuda1IdEvPPT_S2_S2_S2_S2_iii(
	.param .u64 .ptr .align 1 _Z20update_inverse_cuda1IdEvPPT_S2_S2_S2_S2_iii_param_0,
	.param .u64 .ptr .align 1 _Z20update_inverse_cuda1IdEvPPT_S2_S2_S2_S2_iii_param_1,
	.param .u64 .ptr .align 1 _Z20update_inverse_cuda1IdEvPPT_S2_S2_S2_S2_iii_param_2,
	.param .u64 .ptr .align 1 _Z20update_inverse_cuda1IdEvPPT_S2_S2_S2_S2_iii_param_3,
	.param .u64 .ptr .align 1 _Z20update_inverse_cuda1IdEvPPT_S2_S2_S2_S2_iii_param_4,
	.param .u32 _Z20update_inverse_cuda1IdEvPPT_S2_S2_S2_S2_iii_param_5,
	.param .u32 _Z20update_inverse_cuda1IdEvPPT_S2_S2_S2_S2_iii_param_6,
	.param .u32 _Z20update_inverse_cuda1IdEvPPT_S2_S2_S2_S2_iii_param_7
)
{
	.reg .pred 	%p<19>;
	.reg .b32 	%r<78>;
	.reg .b64 	%rd<71>;
	.reg .b64 	%fd<93>;
	// demoted variable
	.shared .align 8 .u64 _ZZ20update_inverse_cuda1IdEvPPT_S2_S2_S2_S2_iiiE1A;
	// demoted variable
	.shared .align 8 .u64 _ZZ20update_inverse_cuda1IdEvPPT_S2_S2_S2_S2_iiiE4Ainv;
	// demoted variable
	.shared .align 8 .u64 _ZZ20update_inverse_cuda1IdEvPPT_S2_S2_S2_S2_iiiE1u;
	// demoted variable
	.shared .align 8 .u64 _ZZ20update_inverse_cuda1IdEvPPT_S2_S2_S2_S2_iiiE10Ainv_delta;
	// demoted variable
	.shared .align 8 .u64 _ZZ20update_inverse_cuda1IdEvPPT_S2_S2_S2_S2_iiiE9Ainv_colk;
	// demoted variable
	.shared .align 8 .b8 _ZZ20update_inverse_cuda1IdEvPPT_S2_S2_S2_S2_iiiE17Ainv_delta_shared[512];
	// demoted variable
	.shared .align 8 .b8 _ZZ20update_inverse_cuda1IdEvPPT_S2_S2_S2_S2_iiiE16Ainv_colk_shared[512];
	// demoted variable
	.shared .align 8 .b8 _ZZ20update_inverse_cuda1IdEvPPT_S2_S2_S2_S2_iiiE8u_shared[512];
	// demoted variable
	.shared .align 8 .b8 _ZZ20update_inverse_cuda1IdEvPPT_S2_S2_S2_S2_iiiE11uold_shared[512];
	ld.param.u64 	%rd11, [_Z20update_inverse_cuda1IdEvPPT_S2_S2_S2_S2_iii_param_0];
	ld.param.u64 	%rd12, [_Z20update_inverse_cuda1IdEvPPT_S2_S2_S2_S2_iii_param_1];
	ld.param.u64 	%rd13, [_Z20update_inverse_cuda1IdEvPPT_S2_S2_S2_S2_iii_param_2];
	ld.param.u64 	%rd14, [_Z20update_inverse_cuda1IdEvPPT_S2_S2_S2_S2_iii_param_3];
	ld.param.u64 	%rd15, [_Z20update_inverse_cuda1IdEvPPT_S2_S2_S2_S2_iii_param_4];
	ld.param.u32 	%r29, [_Z20update_inverse_cuda1IdEvPPT_S2_S2_S2_S2_iii_param_5];
	ld.param.u32 	%r30, [_Z20update_inverse_cuda1IdEvPPT_S2_S2_S2_S2_iii_param_6];
	ld.param.u32 	%r31, [_Z20update_inverse_cuda1IdEvPPT_S2_S2_S2_S2_iii_param_7];
	mov.u32 	%r1, %tid.x;
	setp.ne.s32 	%p1, %r1, 0;
	@%p1 bra 	$L__BB2_2;
	cvta.to.global.u64 	%rd16, %rd11;
	cvta.to.global.u64 	%rd17, %rd12;
	cvta.to.global.u64 	%rd18, %rd13;
	cvta.to.global.u64 	%rd19, %rd14;
	cvta.to.global.u64 	%rd20, %rd15;
	mov.u32 	%r32, %ctaid.y;
	mul.wide.u32 	%rd21, %r32, 8;
	add.s64 	%rd22, %rd16, %rd21;
	ld.global.u64 	%rd23, [%rd22];
	st.shared.u64 	[_ZZ20update_inverse_cuda1IdEvPPT_S2_S2_S2_S2_iiiE1A], %rd23;
	add.s64 	%rd24, %rd17, %rd21;
	ld.global.u64 	%rd25, [%rd24];
	st.shared.u64 	[_ZZ20update_inverse_cuda1IdEvPPT_S2_S2_S2_S2_iiiE4Ainv], %rd25;
	add.s64 	%rd26, %rd18, %rd21;
	ld.global.u64 	%rd27, [%rd26];
	st.shared.u64 	[_ZZ20update_inverse_cuda1IdEvPPT_S2_S2_S2_S2_iiiE1u], %rd27;
	add.s64 	%rd28, %rd19, %rd21;
	ld.global.u64 	%rd29, [%rd28];
	st.shared.u64 	[_ZZ20update_inverse_cuda1IdEvPPT_S2_S2_S2_S2_iiiE10Ainv_delta], %rd29;
	add.s64 	%rd30, %rd20, %rd21;
	ld.global.u64 	%rd31, [%rd30];
	st.shared.u64 	[_ZZ20update_inverse_cuda1IdEvPPT_S2_S2_S2_S2_iiiE9Ainv_colk], %rd31;
$L__BB2_2:
	bar.sync 	0;
	shl.b32 	%r33, %r1, 3;
	mov.u32 	%r34, _ZZ20update_inverse_cuda1IdEvPPT_S2_S2_S2_S2_iiiE17Ainv_delta_shared;
	add.s32 	%r2, %r34, %r33;
	mov.b64 	%rd32, 0;
	st.shared.u64 	[%r2], %rd32;
	mov.u32 	%r35, %ctaid.x;
	shl.b32 	%r36, %r35, 6;
	add.s32 	%r3, %r36, %r1;
	shr.s32 	%r37, %r29, 31;
	shr.u32 	%r38, %r37, 26;
	add.s32 	%r39, %r29, %r38;
	shr.s32 	%r4, %r39, 6;
	setp.le.u32 	%p2, %r36, %r31;
	add.s32 	%r40, %r36, 64;
	setp.lt.u32 	%p3, %r31, %r40;
	and.pred  	%p4, %p2, %p3;
	@%p4 bra 	$L__BB2_8;
	setp.lt.s32 	%p5, %r29, 64;
	@%p5 bra 	$L__BB2_29;
	mov.u32 	%r43, _ZZ20update_inverse_cuda1IdEvPPT_S2_S2_S2_S2_iiiE8u_shared;
	add.s32 	%r5, %r43, %r33;
	mul.lo.s32 	%r6, %r31, %r30;
	mov.u32 	%r44, _ZZ20update_inverse_cuda1IdEvPPT_S2_S2_S2_S2_iiiE11uold_shared;
	add.s32 	%r7, %r44, %r33;
	mov.b32 	%r76, 0;
	mul.wide.s32 	%rd44, %r30, 8;
$L__BB2_5:
	ld.shared.u64 	%rd33, [_ZZ20update_inverse_cuda1IdEvPPT_S2_S2_S2_S2_iiiE1u];
	cvta.to.global.u64 	%rd34, %rd33;
	shl.b32 	%r25, %r76, 6;
	add.s32 	%r46, %r25, %r1;
	mul.wide.u32 	%rd35, %r46, 8;
	add.s64 	%rd36, %rd34, %rd35;
	ld.global.f64 	%fd22, [%rd36];
	st.shared.f64 	[%r5], %fd22;
	ld.shared.u64 	%rd37, [_ZZ20update_inverse_cuda1IdEvPPT_S2_S2_S2_S2_iiiE1A];
	cvta.to.global.u64 	%rd38, %rd37;
	add.s32 	%r47, %r46, %r6;
	mul.wide.u32 	%rd39, %r47, 8;
	add.s64 	%rd40, %rd38, %rd39;
	ld.global.f64 	%fd23, [%rd40];
	st.shared.f64 	[%r7], %fd23;
	st.global.f64 	[%rd40], %fd22;
	bar.sync 	0;
	ld.shared.u64 	%rd41, [_ZZ20update_inverse_cuda1IdEvPPT_S2_S2_S2_S2_iiiE4Ainv];
	cvta.to.global.u64 	%rd10, %rd41;
	ld.shared.f64 	%fd92, [%r2];
	mov.b32 	%r77, 0;
$L__BB2_6:
	add.s32 	%r48, %r25, %r77;
	mad.lo.s32 	%r49, %r48, %r30, %r3;
	mul.wide.s32 	%rd42, %r49, 8;
	add.s64 	%rd43, %rd10, %rd42;
	ld.global.f64 	%fd24, [%rd43];
	shl.b32 	%r50, %r77, 3;
	add.s32 	%r52, %r43, %r50;
	ld.shared.f64 	%fd25, [%r52];
	add.s32 	%r54, %r44, %r50;
	ld.shared.f64 	%fd26, [%r54];
	sub.f64 	%fd27, %fd25, %fd26;
	fma.rn.f64 	%fd28, %fd24, %fd27, %fd92;
	add.s64 	%rd45, %rd43, %rd44;
	ld.global.f64 	%fd29, [%rd45];
	ld.shared.f64 	%fd30, [%r52+8];
	ld.shared.f64 	%fd31, [%r54+8];
	sub.f64 	%fd32, %fd30, %fd31;
	fma.rn.f64 	%fd33, %fd29, %fd32, %fd28;
	add.s64 	%rd46, %rd45, %rd44;
	ld.global.f64 	%fd34, [%rd46];
	ld.shared.f64 	%fd35, [%r52+16];
	ld.shared.f64 	%fd36, [%r54+16];
	sub.f64 	%fd37, %fd35, %fd36;
	fma.rn.f64 	%fd38, %fd34, %fd37, %fd33;
	add.s64 	%rd47, %rd46, %rd44;
	ld.global.f64 	%fd39, [%rd47];
	ld.shared.f64 	%fd40, [%r52+24];
	ld.shared.f64 	%fd41, [%r54+24];
	sub.f64 	%fd42, %fd40, %fd41;
	fma.rn.f64 	%fd43, %fd39, %fd42, %fd38;
	add.s64 	%rd48, %rd47, %rd44;
	ld.global.f64 	%fd44, [%rd48];
	ld.shared.f64 	%fd45, [%r52+32];
	ld.shared.f64 	%fd46, [%r54+32];
	sub.f64 	%fd47, %fd45, %fd46;
	fma.rn.f64 	%fd48, %fd44, %fd47, %fd43;
	add.s64 	%rd49, %rd48, %rd44;
	ld.global.f64 	%fd49, [%rd49];
	ld.shared.f64 	%fd50, [%r52+40];
	ld.shared.f64 	%fd51, [%r54+40];
	sub.f64 	%fd52, %fd50, %fd51;
	fma.rn.f64 	%fd53, %fd49, %fd52, %fd48;
	add.s64 	%rd50, %rd49, %rd44;
	ld.global.f64 	%fd54, [%rd50];
	ld.shared.f64 	%fd55, [%r52+48];
	ld.shared.f64 	%fd56, [%r54+48];
	sub.f64 	%fd57, %fd55, %fd56;
	fma.rn.f64 	%fd58, %fd54, %fd57, %fd53;
	add.s64 	%rd51, %rd50, %rd44;
	ld.global.f64 	%fd59, [%rd51];
	ld.shared.f64 	%fd60, [%r52+56];
	ld.shared.f64 	%fd61, [%r54+56];
	sub.f64 	%fd62, %fd60, %fd61;
	fma.rn.f64 	%fd92, %fd59, %fd62, %fd58;
	add.s32 	%r77, %r77, 8;
	setp.ne.s32 	%p6, %r77, 64;
	@%p6 bra 	$L__BB2_6;
	st.shared.f64 	[%r2], %fd92;
	add.s32 	%r76, %r76, 1;
	setp.ne.s32 	%p7, %r76, %r4;
	@%p7 bra 	$L__BB2_5;
	bra.uni 	$L__BB2_29;
$L__BB2_8:
	setp.lt.s32 	%p8, %r29, 64;
	@%p8 bra 	$L__BB2_29;
	mul.lo.s32 	%r8, %r31, %r30;
	shl.b32 	%r9, %r30, 6;
	shl.b32 	%r10, %r30, 3;
	mov.b32 	%r71, 0;
	mul.wide.s32 	%rd3, %r30, 8;
$L__BB2_10:
	ld.shared.u64 	%rd52, [_ZZ20update_inverse_cuda1IdEvPPT_S2_S2_S2_S2_iiiE1u];
	cvta.to.global.u64 	%rd53, %rd52;
	shl.b32 	%r59, %r71, 6;
	add.s32 	%r12, %r59, %r1;
	mul.wide.u32 	%rd54, %r12, 8;
	add.s64 	%rd55, %rd53, %rd54;
	ld.global.f64 	%fd63, [%rd55];
	mov.u32 	%r61, _ZZ20update_inverse_cuda1IdEvPPT_S2_S2_S2_S2_iiiE8u_shared;
	add.s32 	%r62, %r61, %r33;
	st.shared.f64 	[%r62], %fd63;
	ld.shared.u64 	%rd56, [_ZZ20update_inverse_cuda1IdEvPPT_S2_S2_S2_S2_iiiE1A];
	cvta.to.global.u64 	%rd57, %rd56;
	add.s32 	%r63, %r12, %r8;
	mul.wide.u32 	%rd58, %r63, 8;
	add.s64 	%rd59, %rd57, %rd58;
	ld.global.f64 	%fd64, [%rd59];
	mov.u32 	%r64, _ZZ20update_inverse_cuda1IdEvPPT_S2_S2_S2_S2_iiiE11uold_shared;
	add.s32 	%r65, %r64, %r33;
	st.shared.f64 	[%r65], %fd64;
	st.global.f64 	[%rd59], %fd63;
	bar.sync 	0;
	ld.shared.u64 	%rd60, [_ZZ20update_inverse_cuda1IdEvPPT_S2_S2_S2_S2_iiiE4Ainv];
	cvta.to.global.u64 	%rd1, %rd60;
	ld.shared.f64 	%fd91, [%r2];
	mad.lo.s32 	%r74, %r9, %r71, %r3;
	mov.u32 	%r66, _ZZ20update_inverse_cuda1IdEvPPT_S2_S2_S2_S2_iiiE16Ainv_colk_shared;
	add.s32 	%r73, %r66, 32;
	add.s32 	%r72, %r64, 32;
	mov.b32 	%r75, 32;
$L__BB2_11:
	setp.ne.s32 	%p9, %r3, %r31;
	mul.wide.s32 	%rd61, %r74, 8;
	add.s64 	%rd2, %rd1, %rd61;
	ld.global.f64 	%fd3, [%rd2];
	@%p9 bra 	$L__BB2_13;
	st.shared.f64 	[%r73+-32], %fd3;
$L__BB2_13:
	setp.ne.s32 	%p10, %r3, %r31;
	mov.u32 	%r67, _ZZ20update_inverse_cuda1IdEvPPT_S2_S2_S2_S2_iiiE8u_shared;
	add.s32 	%r18, %r67, %r75;
	ld.shared.f64 	%fd65, [%r18+-32];
	ld.shared.f64 	%fd66, [%r72+-32];
	sub.f64 	%fd67, %fd65, %fd66;
	fma.rn.f64 	%fd4, %fd3, %fd67, %fd91;
	add.s64 	%rd4, %rd2, %rd3;
	ld.global.f64 	%fd5, [%rd4];
	@%p10 bra 	$L__BB2_15;
	st.shared.f64 	[%r73+-24], %fd5;
$L__BB2_15:
	ld.shared.f64 	%fd68, [%r18+-24];
	ld.shared.f64 	%fd69, [%r72+-24];
	sub.f64 	%fd70, %fd68, %fd69;
	fma.rn.f64 	%fd6, %fd5, %fd70, %fd4;
	add.s64 	%rd5, %rd4, %rd3;
	ld.global.f64 	%fd7, [%rd5];
	@%p10 bra 	$L__BB2_17;
	st.shared.f64 	[%r73+-16], %fd7;
$L__BB2_17:
	ld.shared.f64 	%fd71, [%r18+-16];
	ld.shared.f64 	%fd72, [%r72+-16];
	sub.f64 	%fd73, %fd71, %fd72;
	fma.rn.f64 	%fd8, %fd7, %fd73, %fd6;
	add.s64 	%rd6, %rd5, %rd3;
	ld.global.f64 	%fd9, [%rd6];
	@%p10 bra 	$L__BB2_19;
	st.shared.f64 	[%r73+-8], %fd9;
$L__BB2_19:
	ld.shared.f64 	%fd74, [%r18+-8];
	ld.shared.f64 	%fd75, [%r72+-8];
	sub.f64 	%fd76, %fd74, %fd75;
	fma.rn.f64 	%fd10, %fd9, %fd76, %fd8;
	add.s64 	%rd7, %rd6, %rd3;
	ld.global.f64 	%fd11, [%rd7];
	@%p10 bra 	$L__BB2_21;
	st.shared.f64 	[%r73], %fd11;
$L__BB2_21:
	ld.shared.f64 	%fd77, [%r18];
	ld.shared.f64 	%fd78, [%r72];
	sub.f64 	%fd79, %fd77, %fd78;
	fma.rn.f64 	%fd12, %fd11, %fd79, %fd10;
	add.s64 	%rd8, %rd7, %rd3;
	ld.global.f64 	%fd13, [%rd8];
	@%p10 bra 	$L__BB2_23;
	st.shared.f64 	[%r73+8], %fd13;
$L__BB2_23:
	ld.shared.f64 	%fd80, [%r18+8];
	ld.shared.f64 	%fd81, [%r72+8];
	sub.f64 	%fd82, %fd80, %fd81;
	fma.rn.f64 	%fd14, %fd13, %fd82, %fd12;
	add.s64 	%rd9, %rd8, %rd3;
	ld.global.f64 	%fd15, [%rd9];
	@%p10 bra 	$L__BB2_25;
	st.shared.f64 	[%r73+16], %fd15;
$L__BB2_25:
	ld.shared.f64 	%fd83, [%r18+16];
	ld.shared.f64 	%fd84, [%r72+16];
	sub.f64 	%fd85, %fd83, %fd84;
	fma.rn.f64 	%fd16, %fd15, %fd85, %fd14;
	add.s64 	%rd62, %rd9, %rd3;
	ld.global.f64 	%fd17, [%rd62];
	@%p10 bra 	$L__BB2_27;
	st.shared.f64 	[%r73+24], %fd17;
$L__BB2_27:
	ld.shared.f64 	%fd86, [%r18+24];
	ld.shared.f64 	%fd87, [%r72+24];
	sub.f64 	%fd88, %fd86, %fd87;
	fma.rn.f64 	%fd91, %fd17, %fd88, %fd16;
	add.s32 	%r75, %r75, 64;
	add.s32 	%r74, %r74, %r10;
	add.s32 	%r73, %r73, 64;
	add.s32 	%r72, %r72, 64;
	setp.ne.s32 	%p17, %r75, 544;
	@%p17 bra 	$L__BB2_11;
	st.shared.f64 	[%r2], %fd91;
	bar.sync 	0;
	mov.u32 	%r69, _ZZ20update_inverse_cuda1IdEvPPT_S2_S2_S2_S2_iiiE16Ainv_colk_shared;
	add.s32 	%r70, %r69, %r33;
	ld.shared.f64 	%fd89, [%r70];
	ld.shared.u64 	%rd63, [_ZZ20update_inverse_cuda1IdEvPPT_S2_S2_S2_S2_iiiE9Ainv_colk];
	cvta.to.global.u64 	%rd64, %rd63;
	mul.wide.u32 	%rd65, %r12, 8;
	add.s64 	%rd66, %rd64, %rd65;
	st.global.f64 	[%rd66], %fd89;
	add.s32 	%r71, %r71, 1;
	setp.eq.s32 	%p18, %r71, %r4;
	@%p18 bra 	$L__BB2_29;
	bra.uni 	$L__BB2_10;
$L__BB2_29:
	bar.sync 	0;
	ld.shared.f64 	%fd90, [%r2];
	ld.shared.u64 	%rd67, [_ZZ20update_inverse_cuda1IdEvPPT_S2_S2_S2_S2_iiiE10Ainv_delta];
	cvta.to.global.u64 	%rd68, %rd67;
	mul.wide.s32 	%rd69, %r3, 8;
	add.s64 	%rd70, %rd68, %rd69;
	st.global.f64 	[%rd70], %fd90;
	ret;

}
	// .globl	_Z20update_inverse_cuda2IdEvPPT_S2_S2_S2_iii
.visible .entry _Z20update_inverse_cuda2IdEvPPT_S2_S2_S2_iii(
	.param .u64 .ptr .align 1 _Z20update_inverse_cuda2IdEvPPT_S2_S2_S2_iii_param_0,
	.param .u64 .ptr .align 1 _Z20update_inverse_cuda2IdEvPPT_S2_S2_S2_iii_param_1,
	.param .u64 .ptr .align 1 _Z20update_inverse_cuda2IdEvPPT_S2_S2_S2_iii_param_2,
	.param .u64 .ptr .align 1 _Z20update_inverse_cuda2IdEvPPT_S2_S2_S2_iii_param_3,
	.param .u32 _Z20update_inverse_cuda2IdEvPPT_S2_S2_S2_iii_param_4,
	.param .u32 _Z20update_inverse_cuda2IdEvPPT_S2_S2_S2_iii_param_5,
	.param .u32 _Z20update_inverse_cuda2IdEvPPT_S2_S2_S2_iii_param_6
)
{
	.reg .pred 	%p<6>;
	.reg .b32 	%r<36>;
	.reg .b64 	%rd<39>;
	.reg .b64 	%fd<35>;
	// demoted variable
	.shared .align 8 .u64 _ZZ20update_inverse_cuda2IdEvPPT_S2_S2_S2_iiiE4Ainv;
	// demoted variable
	.shared .align 8 .u64 _ZZ20update_inverse_cuda2IdEvPPT_S2_S2_S2_iiiE10Ainv_delta;
	// demoted variable
	.shared .align 8 .u64 _ZZ20update_inverse_cuda2IdEvPPT_S2_S2_S2_iiiE9Ainv_colk;
	// demoted variable
	.shared .align 8 .b8 _ZZ20update_inverse_cuda2IdEvPPT_S2_S2_S2_iiiE17Ainv_delta_shared[512];
	// demoted variable
	.shared .align 8 .b8 _ZZ20update_inverse_cuda2IdEvPPT_S2_S2_S2_iiiE16Ainv_colk_shared[512];
	// demoted variable
	.shared .align 8 .f64 _ZZ20update_inverse_cuda2IdEvPPT_S2_S2_S2_iiiE7prefact;
	ld.param.u64 	%rd3, [_Z20update_inverse_cuda2IdEvPPT_S2_S2_S2_iii_param_0];
	ld.param.u64 	%rd4, [_Z20update_inverse_cuda2IdEvPPT_S2_S2_S2_iii_param_2];
	ld.param.u64 	%rd5, [_Z20update_inverse_cuda2IdEvPPT_S2_S2_S2_iii_param_3];
	ld.param.u32 	%r15, [_Z20update_inverse_cuda2IdEvPPT_S2_S2_S2_iii_param_4];
	ld.param.u32 	%r16, [_Z20update_inverse_cuda2IdEvPPT_S2_S2_S2_iii_param_5];
	ld.param.u32 	%r17, [_Z20update_inverse_cuda2IdEvPPT_S2_S2_S2_iii_param_6];
	mov.u32 	%r1, %tid.x;
	setp.ne.s32 	%p1, %r1, 0;
	@%p1 bra 	$L__BB3_2;
	cvta.to.global.u64 	%rd6, %rd3;
	cvta.to.global.u64 	%rd7, %rd4;
	cvta.to.global.u64 	%rd8, %rd5;
	mov.u32 	%r18, %ctaid.y;
	mul.wide.u32 	%rd9, %r18, 8;
	add.s64 	%rd10, %rd6, %rd9;
	ld.global.u64 	%rd11, [%rd10];
	st.shared.u64 	[_ZZ20update_inverse_cuda2IdEvPPT_S2_S2_S2_iiiE4Ainv], %rd11;
	add.s64 	%rd12, %rd7, %rd9;
	ld.global.u64 	%rd13, [%rd12];
	st.shared.u64 	[_ZZ20update_inverse_cuda2IdEvPPT_S2_S2_S2_iiiE10Ainv_delta], %rd13;
	add.s64 	%rd14, %rd8, %rd9;
	ld.global.u64 	%rd15, [%rd14];
	st.shared.u64 	[_ZZ20update_inverse_cuda2IdEvPPT_S2_S2_S2_iiiE9Ainv_colk], %rd15;
$L__BB3_2:
	setp.ne.s32 	%p2, %r1, 0;
	bar.sync 	0;
	mov.u32 	%r19, %ctaid.x;
	shl.b32 	%r20, %r19, 6;
	add.s32 	%r2, %r20, %r1;
	ld.shared.u64 	%rd16, [_ZZ20update_inverse_cuda2IdEvPPT_S2_S2_S2_iiiE10Ainv_delta];
	cvta.to.global.u64 	%rd1, %rd16;
	mul.wide.s32 	%rd17, %r2, 8;
	add.s64 	%rd18, %rd1, %rd17;
	ld.global.f64 	%fd2, [%rd18];
	shl.b32 	%r21, %r1, 3;
	mov.u32 	%r22, _ZZ20update_inverse_cuda2IdEvPPT_S2_S2_S2_iiiE17Ainv_delta_shared;
	add.s32 	%r3, %r22, %r21;
	st.shared.f64 	[%r3], %fd2;
	ld.shared.u64 	%rd19, [_ZZ20update_inverse_cuda2IdEvPPT_S2_S2_S2_iiiE9Ainv_colk];
	cvta.to.global.u64 	%rd20, %rd19;
	add.s64 	%rd21, %rd20, %rd17;
	ld.global.f64 	%fd3, [%rd21];
	mov.u32 	%r23, _ZZ20update_inverse_cuda2IdEvPPT_S2_S2_S2_iiiE16Ainv_colk_shared;
	add.s32 	%r4, %r23, %r21;
	st.shared.f64 	[%r4], %fd3;
	@%p2 bra 	$L__BB3_4;
	mul.wide.s32 	%rd22, %r17, 8;
	add.s64 	%rd23, %rd1, %rd22;
	ld.global.f64 	%fd4, [%rd23];
	add.f64 	%fd5, %fd4, 0d3FF0000000000000;
	rcp.rn.f64 	%fd6, %fd5;
	neg.f64 	%fd7, %fd6;
	st.shared.f64 	[_ZZ20update_inverse_cuda2IdEvPPT_S2_S2_S2_iiiE7prefact], %fd7;
$L__BB3_4:
	bar.sync 	0;
	setp.lt.s32 	%p3, %r15, 64;
	@%p3 bra 	$L__BB3_9;
	shl.b32 	%r5, %r16, 6;
	shl.b32 	%r6, %r16, 3;
	shr.s32 	%r25, %r15, 31;
	shr.u32 	%r26, %r25, 26;
	add.s32 	%r27, %r15, %r26;
	shr.s32 	%r7, %r27, 6;
	mov.b32 	%r33, 0;
	mul.wide.s32 	%rd31, %r16, 8;
$L__BB3_6:
	ld.shared.f64 	%fd8, [_ZZ20update_inverse_cuda2IdEvPPT_S2_S2_S2_iiiE7prefact];
	ld.shared.u64 	%rd24, [_ZZ20update_inverse_cuda2IdEvPPT_S2_S2_S2_iiiE9Ainv_colk];
	cvta.to.global.u64 	%rd25, %rd24;
	shl.b32 	%r29, %r33, 6;
	add.s32 	%r30, %r29, %r1;
	mul.wide.u32 	%rd26, %r30, 8;
	add.s64 	%rd27, %rd25, %rd26;
	ld.global.f64 	%fd9, [%rd27];
	mul.f64 	%fd10, %fd8, %fd9;
	st.shared.f64 	[%r4], %fd10;
	bar.sync 	0;
	ld.shared.f64 	%fd1, [%r3];
	ld.shared.u64 	%rd28, [_ZZ20update_inverse_cuda2IdEvPPT_S2_S2_S2_iiiE4Ainv];
	cvta.to.global.u64 	%rd2, %rd28;
	mad.lo.s32 	%r34, %r5, %r33, %r2;
	mov.b32 	%r35, 32;
$L__BB3_7:
	add.s32 	%r32, %r23, %r35;
	ld.shared.f64 	%fd11, [%r32+-32];
	mul.wide.s32 	%rd29, %r34, 8;
	add.s64 	%rd30, %rd2, %rd29;
	ld.global.f64 	%fd12, [%rd30];
	fma.rn.f64 	%fd13, %fd1, %fd11, %fd12;
	st.global.f64 	[%rd30], %fd13;
	ld.shared.f64 	%fd14, [%r32+-24];
	add.s64 	%rd32, %rd30, %rd31;
	ld.global.f64 	%fd15, [%rd32];
	fma.rn.f64 	%fd16, %fd1, %fd14, %fd15;
	st.global.f64 	[%rd32], %fd16;
	ld.shared.f64 	%fd17, [%r32+-16];
	add.s64 	%rd33, %rd32, %rd31;
	ld.global.f64 	%fd18, [%rd33];
	fma.rn.f64 	%fd19, %fd1, %fd17, %fd18;
	st.global.f64 	[%rd33], %fd19;
	ld.shared.f64 	%fd20, [%r32+-8];
	add.s64 	%rd34, %rd33, %rd31;
	ld.global.f64 	%fd21, [%rd34];
	fma.rn.f64 	%fd22, %fd1, %fd20, %fd21;
	st.global.f64 	[%rd34], %fd22;
	ld.shared.f64 	%fd23, [%r32];
	add.s64 	%rd35, %rd34, %rd31;
	ld.global.f64 	%fd24, [%rd35];
	fma.rn.f64 	%fd25, %fd1, %fd23, %fd24;
	st.global.f64 	[%rd35], %fd25;
	ld.shared.f64 	%fd26, [%r32+8];
	add.s64 	%rd36, %rd35, %rd31;
	ld.global.f64 	%fd27, [%rd36];
	fma.rn.f64 	%fd28, %fd1, %fd26, %fd27;
	st.global.f64 	[%rd36], %fd28;
	ld.shared.f64 	%fd29, [%r32+16];
	add.s64 	%rd37, %rd36, %rd31;
	ld.global.f64 	%fd30, [%rd37];
	fma.rn.f64 	%fd31, %fd1, %fd29, %fd30;
	st.global.f64 	[%rd37], %fd31;
	ld.shared.f64 	%fd32, [%r32+24];
	add.s64 	%rd38, %rd37, %rd31;
	ld.global.f64 	%fd33, [%rd38];
	fma.rn.f64 	%fd34, %fd1, %fd32, %fd33;
	st.global.f64 	[%rd38], %fd34;
	add.s32 	%r35, %r35, 64;
	add.s32 	%r34, %r34, %r6;
	setp.ne.s32 	%p4, %r35, 544;
	@%p4 bra 	$L__BB3_7;
	add.s32 	%r33, %r33, 1;
	setp.ne.s32 	%p5, %r33, %r7;
	@%p5 bra 	$L__BB3_6;
$L__BB3_9:
	ret;

}


// ===== COMPILED SASS (sm_100) =====

	.target	sm_100

	.elftype	@"ET_EXEC"


//--------------------- .note.nv.tkinfo           --------------------------
	.section	.note.nv.tkinfo,"",@"SHT_NOTE"
	.sectionflags	@"SHF_NOTE_NV_TKINFO"
	.tkinfo
        /*0018*/ 	.word	0x00000002
        /*0030*/ 	.string	""
        /*0030*/ 	.string	"ptxas"
        /*0030*/ 	.string	"Cuda compilation tools, release 13.0, V13.0.88"
        /*0030*/ 	.string	"Build cuda_13.0.r13.0/compiler.36424714_0"
        /*0030*/ 	.string	"-arch sm_100 -m 64 "



//--------------------- .note.nv.cuinfo           --------------------------
	.section	.note.nv.cuinfo,"",@"SHT_NOTE"
	.sectionflags	@"SHF_NOTE_NV_CUINFO"
        /*0018*/ 	.short	0x0002
        /*001a*/ 	.short	0x0064
        /*001c*/ 	.short	0x0082
	.zero		2


//--------------------- .nv.info                  --------------------------
	.section	.nv.info,"",@"SHT_CUDA_INFO"
	.align	4


	//----- nvinfo : EIATTR_REGCOUNT
	.align		4
        /*0000*/ 	.byte	0x04, 0x2f
        /*0002*/ 	.short	(.L_1 - .L_0)
	.align		4
.L_0:
        /*0004*/ 	.word	index@(_Z20update_inverse_cuda1IfEvPPT_S2_S2_S2_S2_iii)
        /*0008*/ 	.word	0x00000020


	//----- nvinfo : EIATTR_FRAME_SIZE
	.align		4
.L_1:
        /*000c*/ 	.byte	0x04, 0x11
        /*000e*/ 	.short	(.L_3 - .L_2)
	.align		4
.L_2:
        /*0010*/ 	.word	index@(_Z20update_inverse_cuda1IfEvPPT_S2_S2_S2_S2_iii)
        /*0014*/ 	.word	0x00000000


	//----- nvinfo : EIATTR_REGCOUNT
	.align		4
.L_3:
        /*0018*/ 	.byte	0x04, 0x2f
        /*001a*/ 	.short	(.L_5 - .L_4)
	.align		4
.L_4:
        /*001c*/ 	.word	index@(_Z20update_inverse_cuda2IfEvPPT_S2_S2_S2_iii)
        /*0020*/ 	.word	0x00000020


	//----- nvinfo : EIATTR_FRAME_SIZE
	.align		4
.L_5:
        /*0024*/ 	.byte	0x04, 0x11
        /*0026*/ 	.short	(.L_7 - .L_6)
	.align		4
.L_6:
        /*0028*/ 	.word	index@($__internal_1_$__cuda_sm3x_div_rn_noftz_f32_slowpath)
        /*002c*/ 	.word	0x00000000


	//----- nvinfo : EIATTR_FRAME_SIZE
	.align		4
.L_7:
        /*0030*/ 	.byte	0x04, 0x11
        /*0032*/ 	.short	(.L_9 - .L_8)
	.align		4
.L_8:
        /*0034*/ 	.word	index@(_Z20update_inverse_cuda2IfEvPPT_S2_S2_S2_iii)
        /*0038*/ 	.word	0x00000000


	//----- nvinfo : EIATTR_REGCOUNT
	.align		4
.L_9:
        /*003c*/ 	.byte	0x04, 0x2f
        /*003e*/ 	.short	(.L_11 - .L_10)
	.align		4
.L_10:
        /*0040*/ 	.word	index@(_Z20update_inverse_cuda1IdEvPPT_S2_S2_S2_S2_iii)
        /*0044*/ 	.word	0x00000020


	//----- nvinfo : EIATTR_FRAME_SIZE
	.align		4
.L_11:
        /*0048*/ 	.byte	0x04, 0x11
        /*004a*/ 	.short	(.L_13 - .L_12)
	.align		4
.L_12:
        /*004c*/ 	.word	index@(_Z20update_inverse_cuda1IdEvPPT_S2_S2_S2_S2_iii)
        /*0050*/ 	.word	0x00000000


	//----- nvinfo : EIATTR_REGCOUNT
	.align		4
.L_13:
        /*0054*/ 	.byte	0x04, 0x2f
        /*0056*/ 	.short	(.L_15 - .L_14)
	.align		4
.L_14:
        /*0058*/ 	.word	index@(_Z20update_inverse_cuda2IdEvPPT_S2_S2_S2_iii)
        /*005c*/ 	.word	0x00000020


	//----- nvinfo : EIATTR_FRAME_SIZE
	.align		4
.L_15:
        /*0060*/ 	.byte	0x04, 0x11
        /*0062*/ 	.short	(.L_17 - .L_16)
	.align		4
.L_16:
        /*0064*/ 	.word	index@($__internal_0_$__cuda_sm20_dblrcp_rn_slowpath_v3)
        /*0068*/ 	.word	0x00000000


	//----- nvinfo : EIATTR_FRAME_SIZE
	.align		4
.L_17:
        /*006c*/ 	.byte	0x04, 0x11
        /*006e*/ 	.short	(.L_19 - .L_18)
	.align		4
.L_18:
        /*0070*/ 	.word	index@(_Z20update_inverse_cuda2IdEvPPT_S2_S2_S2_iii)
        /*0074*/ 	.word	0x00000000


	//----- nvinfo : EIATTR_MIN_STACK_SIZE
	.align		4
.L_19:
        /*0078*/ 	.byte	0x04, 0x12
        /*007a*/ 	.short	(.L_21 - .L_20)
	.align		4
.L_20:
        /*007c*/ 	.word	index@(_Z20update_inverse_cuda2IdEvPPT_S2_S2_S2_iii)
        /*0080*/ 	.word	0x00000000


	//----- nvinfo : EIATTR_MIN_STACK_SIZE
	.align		4
.L_21:
        /*0084*/ 	.byte	0x04, 0x12
        /*0086*/ 	.short	(.L_23 - .L_22)
	.align		4
.L_22:
        /*0088*/ 	.word	index@(_Z20update_inverse_cuda1IdEvPPT_S2_S2_S2_S2_iii)
        /*008c*/ 	.word	0x00000000


	//----- nvinfo : EIATTR_MIN_STACK_SIZE
	.align		4
.L_23:
        /*0090*/ 	.byte	0x04, 0x12
        /*0092*/ 	.short	(.L_25 - .L_24)
	.align		4
.L_24:
        /*0094*/ 	.word	index@(_Z20update_inverse_cuda2IfEvPPT_S2_S2_S2_iii)
        /*0098*/ 	.word	0x00000000


	//----- nvinfo : EIATTR_MIN_STACK_SIZE
	.align		4
.L_25:
        /*009c*/ 	.byte	0x04, 0x12
        /*009e*/ 	.short	(.L_27 - .L_26)
	.align		4
.L_26:
        /*00a0*/ 	.word	index@(_Z20update_inverse_cuda1IfEvPPT_S2_S2_S2_S2_iii)
        /*00a4*/ 	.word	0x00000000
.L_27:


//--------------------- .nv.compat                --------------------------
	.section	.nv.compat,"",@"SHT_CUDA_COMPAT_INFO"
	.align	4
        /*0000*/ 	.byte	0x02, 0x09, 0x00, 0x00, 0x02, 0x02, 0x01, 0x00, 0x02, 0x05, 0x05, 0x00, 0x03, 0x07, 0x01, 0x01
        /*0010*/ 	.byte	0x02, 0x03, 0x00, 0x00, 0x02, 0x06, 0x01, 0x00, 0x04, 0x0b, 0x08, 0x00, 0x01, 0x00, 0x00, 0x00
        /*0020*/ 	.byte	0x00, 0x00, 0x00, 0x00


//--------------------- .nv.info._Z20update_inverse_cuda2IdEvPPT_S2_S2_S2_iii --------------------------
	.section	.nv.info._Z20update_inverse_cuda2IdEvPPT_S2_S2_S2_iii,"",@"SHT_CUDA_INFO"
	.sectionflags	@""
	.align	4


	//----- nvinfo : EIATTR_CUDA_API_VERSION
	.align		4
        /*0000*/ 	.byte	0x04, 0x37
        /*0002*/ 	.short	(.L_29 - .L_28)
.L_28:
        /*0004*/ 	.word	0x00000082


	//----- nvinfo : EIATTR_KPARAM_INFO
	.align		4
.L_29:
        /*0008*/ 	.byte	0x04, 0x17
        /*000a*/ 	.short	(.L_31 - .L_30)
.L_30:
        /*000c*/ 	.word	0x00000000
        /*0010*/ 	.short	0x0006
        /*0012*/ 	.short	0x0028
        /*0014*/ 	.byte	0x00, 0xf0, 0x11, 0x00


	//----- nvinfo : EIATTR_KPARAM_INFO
	.align		4
.L_31:
        /*0018*/ 	.byte	0x04, 0x17
        /*001a*/ 	.short	(.L_33 - .L_32)
.L_32:
        /*001c*/ 	.word	0x00000000
        /*0020*/ 	.short	0x0005
        /*0022*/ 	.short	0x0024
        /*0024*/ 	.byte	0x00, 0xf0, 0x11, 0x00


	//----- nvinfo : EIATTR_KPARAM_INFO
	.align		4
.L_33:
        /*0028*/ 	.byte	0x04, 0x17
        /*002a*/ 	.short	(.L_35 - .L_34)
.L_34:
        /*002c*/ 	.word	0x00000000
        /*0030*/ 	.short	0x0004
        /*0032*/ 	.short	0x0020
        /*0034*/ 	.byte	0x00, 0xf0, 0x11, 0x00


	//----- nvinfo : EIATTR_KPARAM_INFO
	.align		4
.L_35:
        /*0038*/ 	.byte	0x04, 0x17
        /*003a*/ 	.short	(.L_37 - .L_36)
.L_36:
        /*003c*/ 	.word	0x00000000
        /*0040*/ 	.short	0x0003
        /*0042*/ 	.short	0x0018
        /*0044*/ 	.byte	0x00, 0xf5, 0x21, 0x00


	//----- nvinfo : EIATTR_KPARAM_INFO
	.align		4
.L_37:
        /*0048*/ 	.byte	0x04, 0x17
        /*004a*/ 	.short	(.L_39 - .L_38)
.L_38:
        /*004c*/ 	.word	0x00000000
        /*0050*/ 	.short	0x0002
        /*0052*/ 	.short	0x0010
        /*0054*/ 	.byte	0x00, 0xf5, 0x21, 0x00


	//----- nvinfo : EIATTR_KPARAM_INFO
	.align		4
.L_39:
        /*0058*/ 	.byte	0x04, 0x17
        /*005a*/ 	.short	(.L_41 - .L_40)
.L_40:
        /*005c*/ 	.word	0x00000000
        /*0060*/ 	.short	0x0001
        /*0062*/ 	.short	0x0008
        /*0064*/ 	.byte	0x00, 0xf5, 0x21, 0x00


	//----- nvinfo : EIATTR_KPARAM_INFO
	.align		4
.L_41:
        /*0068*/ 	.byte	0x04, 0x17
        /*006a*/ 	.short	(.L_43 - .L_42)
.L_42:
        /*006c*/ 	.word	0x00000000
        /*0070*/ 	.short	0x0000
        /*0072*/ 	.short	0x0000
        /*0074*/ 	.byte	0x00, 0xf5, 0x21, 0x00


	//----- nvinfo : EIATTR_SPARSE_MMA_MASK
	.align		4
.L_43:
        /*0078*/ 	.byte	0x03, 0x50
        /*007a*/ 	.short	0x0000


	//----- nvinfo : EIATTR_MAXREG_COUNT
	.align		4
        /*007c*/ 	.byte	0x03, 0x1b
        /*007e*/ 	.short	0x00ff


	//----- nvinfo : EIATTR_NUM_BARRIERS
	.align		4
        /*0080*/ 	.byte	0x02, 0x4c
        /*0082*/ 	.byte	0x01
	.zero		1


	//----- nvinfo : EIATTR_MERCURY_ISA_VERSION
	.align		4
        /*0084*/ 	.byte	0x03, 0x5f
        /*0086*/ 	.short	0x0101


	//----- nvinfo : EIATTR_VRC_CTA_INIT_COUNT
	.align		4
        /*0088*/ 	.byte	0x02, 0x4a
	.zero		1
	.zero		1


	//----- nvinfo : EIATTR_EXIT_INSTR_OFFSETS
	.align		4
        /*008c*/ 	.byte	0x04, 0x1c
        /*008e*/ 	.short	(.L_45 - .L_44)


	//   ....[0]....
.L_44:
        /*0090*/ 	.word	0x00000420


	//   ....[1]....
        /*0094*/ 	.word	0x000017f0


	//----- nvinfo : EIATTR_CRS_STACK_SIZE
	.align		4
.L_45:
        /*0098*/ 	.byte	0x04, 0x1e
        /*009a*/ 	.short	(.L_47 - .L_46)
.L_46:
        /*009c*/ 	.word	0x00000000


	//----- nvinfo : EIATTR_CBANK_PARAM_SIZE
	.align		4
.L_47:
        /*00a0*/ 	.byte	0x03, 0x19
        /*00a2*/ 	.short	0x002c


	//----- nvinfo : EIATTR_PARAM_CBANK
	.align		4
        /*00a4*/ 	.byte	0x04, 0x0a
        /*00a6*/ 	.short	(.L_49 - .L_48)
	.align		4
.L_48:
        /*00a8*/ 	.word	index@(.nv.constant0._Z20update_inverse_cuda2IdEvPPT_S2_S2_S2_iii)
        /*00ac*/ 	.short	0x0380
        /*00ae*/ 	.short	0x002c


	//----- nvinfo : EIATTR_SW_WAR
	.align		4
.L_49:
        /*00b0*/ 	.byte	0x04, 0x36
        /*00b2*/ 	.short	(.L_51 - .L_50)
.L_50:
        /*00b4*/ 	.word	0x00000008
.L_51:


//--------------------- .nv.info._Z20update_inverse_cuda1IdEvPPT_S2_S2_S2_S2_iii --------------------------
	.section	.nv.info._Z20update_inverse_cuda1IdEvPPT_S2_S2_S2_S2_iii,"",@"SHT_CUDA_INFO"
	.sectionflags	@""
	.align	4


	//----- nvinfo : EIATTR_CUDA_API_VERSION
	.align		4
        /*0000*/ 	.byte	0x04, 0x37
        /*0002*/ 	.short	(.L_53 - .L_52)
.L_52:
        /*0004*/ 	.word	0x00000082


	//----- nvinfo : EIATTR_KPARAM_INFO
	.align		4
.L_53:
        /*0008*/ 	.byte	0x04, 0x17
        /*000a*/ 	.short	(.L_55 - .L_54)
.L_54:
        /*000c*/ 	.word	0x00000000
        /*0010*/ 	.short	0x0007
        /*0012*/ 	.short	0x0030
        /*0014*/ 	.byte	0x00, 0xf0, 0x11, 0x00


	//----- nvinfo : EIATTR_KPARAM_INFO
	.align		4
.L_55:
        /*0018*/ 	.byte	0x04, 0x17
        /*001a*/ 	.short	(.L_57 - .L_56)
.L_56:
        /*001c*/ 	.word	0x00000000
        /*0020*/ 	.short	0x0006
        /*0022*/ 	.short	0x002c
        /*0024*/ 	.byte	0x00, 0xf0, 0x11, 0x00


	//----- nvinfo : EIATTR_KPARAM_INFO
	.align		4
.L_57:
        /*0028*/ 	.byte	0x04, 0x17
        /*002a*/ 	.short	(.L_59 - .L_58)
.L_58:
        /*002c*/ 	.word	0x00000000
        /*0030*/ 	.short	0x0005
        /*0032*/ 	.short	0x0028
        /*0034*/ 	.byte	0x00, 0xf0, 0x11, 0x00


	//----- nvinfo : EIATTR_KPARAM_INFO
	.align		4
.L_59:
        /*0038*/ 	.byte	0x04, 0x17
        /*003a*/ 	.short	(.L_61 - .L_60)
.L_60:
        /*003c*/ 	.word	0x00000000
        /*0040*/ 	.short	0x0004
        /*0042*/ 	.short	0x0020
        /*0044*/ 	.byte	0x00, 0xf5, 0x21, 0x00


	//----- nvinfo : EIATTR_KPARAM_INFO
	.align		4
.L_61:
        /*0048*/ 	.byte	0x04, 0x17
        /*004a*/ 	.short	(.L_63 - .L_62)
.L_62:
        /*004c*/ 	.word	0x00000000
        /*0050*/ 	.short	0x0003
        /*0052*/ 	.short	0x0018
        /*0054*/ 	.byte	0x00, 0xf5, 0x21, 0x00


	//----- nvinfo : EIATTR_KPARAM_INFO
	.align		4
.L_63:
        /*0058*/ 	.byte	0x04, 0x17
        /*005a*/ 	.short	(.L_65 - .L_64)
.L_64:
        /*005c*/ 	.word	0x00000000
        /*0060*/ 	.short	0x0002
        /*0062*/ 	.short	0x0010
        /*0064*/ 	.byte	0x00, 0xf5, 0x21, 0x00


	//----- nvinfo : EIATTR_KPARAM_INFO
	.align		4
.L_65:
        /*0068*/ 	.byte	0x04, 0x17
        /*006a*/ 	.short	(.L_67 - .L_66)
.L_66:
        /*006c*/ 	.word	0x00000000
        /*0070*/ 	.short	0x0001
        /*0072*/ 	.short	0x0008
        /*0074*/ 	.byte	0x00, 0xf5, 0x21, 0x00


	//----- nvinfo : EIATTR_KPARAM_INFO
	.align		4
.L_67:
        /*0078*/ 	.byte	0x04, 0x17
        /*007a*/ 	.short	(.L_69 - .L_68)
.L_68:
        /*007c*/ 	.word	0x00000000
        /*0080*/ 	.short	0x0000
        /*0082*/ 	.short	0x0000
        /*0084*/ 	.byte	0x00, 0xf5, 0x21, 0x00


	//----- nvinfo : EIATTR_SPARSE_MMA_MASK
	.align		4
.L_69:
        /*0088*/ 	.byte	0x03, 0x50
        /*008a*/ 	.short	0x0000


	//----- nvinfo : EIATTR_MAXREG_COUNT
	.align		4
        /*008c*/ 	.byte	0x03, 0x1b
        /*008e*/ 	.short	0x00ff


	//----- nvinfo : EIATTR_NUM_BARRIERS
	.align		4
        /*0090*/ 	.byte	0x02, 0x4c
        /*0092*/ 	.byte	0x01
	.zero		1


	//----- nvinfo : EIATTR_MERCURY_ISA_VERSION
	.align		4
        /*0094*/ 	.byte	0x03, 0x5f
        /*0096*/ 	.short	0x0101


	//----- nvinfo : EIATTR_VRC_CTA_INIT_COUNT
	.align		4
        /*0098*/ 	.byte	0x02, 0x4a
	.zero		1
	.zero		1


	//----- nvinfo : EIATTR_EXIT_INSTR_OFFSETS
	.align		4
        /*009c*/ 	.byte	0x04, 0x1c
        /*009e*/ 	.short	(.L_71 - .L_70)


	//   ....[0]....
.L_70:
        /*00a0*/ 	.word	0x00002190


	//----- nvinfo : EIATTR_CBANK_PARAM_SIZE
	.align		4
.L_71:
        /*00a4*/ 	.byte	0x03, 0x19
        /*00a6*/ 	.short	0x0034


	//----- nvinfo : EIATTR_PARAM_CBANK
	.align		4
        /*00a8*/ 	.byte	0x04, 0x0a
        /*00aa*/ 	.short	(.L_73 - .L_72)
	.align		4
.L_72:
        /*00ac*/ 	.word	index@(.nv.constant0._Z20update_inverse_cuda1IdEvPPT_S2_S2_S2_S2_iii)
        /*00b0*/ 	.short	0x0380
        /*00b2*/ 	.short	0x0034


	//----- nvinfo : EIATTR_SW_WAR
	.align		4
.L_73:
        /*00b4*/ 	.byte	0x04, 0x36
        /*00b6*/ 	.short	(.L_75 - .L_74)
.L_74:
        /*00b8*/ 	.word	0x00000008
.L_75:


//--------------------- .nv.info._Z20update_inverse_cuda2IfEvPPT_S2_S2_S2_iii --------------------------
	.section	.nv.info._Z20update_inverse_cuda2IfEvPPT_S2_S2_S2_iii,"",@"SHT_CUDA_INFO"
	.sectionflags	@""
	.align	4


	//----- nvinfo : EIATTR_CUDA_API_VERSION
	.align		4
        /*0000*/ 	.byte	0x04, 0x37
        /*0002*/ 	.short	(.L_77 - .L_76)
.L_76:
        /*0004*/ 	.word	0x00000082


	//----- nvinfo : EIATTR_KPARAM_INFO
	.align		4
.L_77:
        /*0008*/ 	.byte	0x04, 0x17
        /*000a*/ 	.short	(.L_79 - .L_78)
.L_78:
        /*000c*/ 	.word	0x00000000
        /*0010*/ 	.short	0x0006
        /*0012*/ 	.short	0x0028
        /*0014*/ 	.byte	0x00, 0xf0, 0x11, 0x00


	//----- nvinfo : EIATTR_KPARAM_INFO
	.align		4
.L_79:
        /*0018*/ 	.byte	0x04, 0x17
        /*001a*/ 	.short	(.L_81 - .L_80)
.L_80:
        /*001c*/ 	.word	0x00000000
        /*0020*/ 	.short	0x0005
        /*0022*/ 	.short	0x0024
        /*0024*/ 	.byte	0x00, 0xf0, 0x11, 0x00


	//----- nvinfo : EIATTR_KPARAM_INFO
	.align		4
.L_81:
        /*0028*/ 	.byte	0x04, 0x17
        /*002a*/ 	.short	(.L_83 - .L_82)
.L_82:
        /*002c*/ 	.word	0x00000000
        /*0030*/ 	.short	0x0004
        /*0032*/ 	.short	0x0020
        /*0034*/ 	.byte	0x00, 0xf0, 0x11, 0x00


	//----- nvinfo : EIATTR_KPARAM_INFO
	.align		4
.L_83:
        /*0038*/ 	.byte	0x04, 0x17
        /*003a*/ 	.short	(.L_85 - .L_84)
.L_84:
        /*003c*/ 	.word	0x00000000
        /*0040*/ 	.short	0x0003
        /*0042*/ 	.short	0x0018
        /*0044*/ 	.byte	0x00, 0xf5, 0x21, 0x00


	//----- nvinfo : EIATTR_KPARAM_INFO
	.align		4
.L_85:
        /*0048*/ 	.byte	0x04, 0x17
        /*004a*/ 	.short	(.L_87 - .L_86)
.L_86:
        /*004c*/ 	.word	0x00000000
        /*0050*/ 	.short	0x0002
        /*0052*/ 	.short	0x0010
        /*0054*/ 	.byte	0x00, 0xf5, 0x21, 0x00


	//----- nvinfo : EIATTR_KPARAM_INFO
	.align		4
.L_87:
        /*0058*/ 	.byte	0x04, 0x17
        /*005a*/ 	.short	(.L_89 - .L_88)
.L_88:
        /*005c*/ 	.word	0x00000000
        /*0060*/ 	.short	0x0001
        /*0062*/ 	.short	0x0008
        /*0064*/ 	.byte	0x00, 0xf5, 0x21, 0x00


	//----- nvinfo : EIATTR_KPARAM_INFO
	.align		4
.L_89:
        /*0068*/ 	.byte	0x04, 0x17
        /*006a*/ 	.short	(.L_91 - .L_90)
.L_90:
        /*006c*/ 	.word	0x00000000
        /*0070*/ 	.short	0x0000
        /*0072*/ 	.short	0x0000
        /*0074*/ 	.byte	0x00, 0xf5, 0x21, 0x00


	//----- nvinfo : EIATTR_SPARSE_MMA_MASK
	.align		4
.L_91:
        /*0078*/ 	.byte	0x03, 0x50
        /*007a*/ 	.short	0x0000


	//----- nvinfo : EIATTR_MAXREG_COUNT
	.align		4
        /*007c*/ 	.byte	0x03, 0x1b
        /*007e*/ 	.short	0x00ff


	//----- nvinfo : EIATTR_NUM_BARRIERS
	.align		4
        /*0080*/ 	.byte	0x02, 0x4c
        /*0082*/ 	.byte	0x01
	.zero		1


	//----- nvinfo : EIATTR_MERCURY_ISA_VERSION
	.align		4
        /*0084*/ 	.byte	0x03, 0x5f
        /*0086*/ 	.short	0x0101


	//----- nvinfo : EIATTR_VRC_CTA_INIT_COUNT
	.align		4
        /*0088*/ 	.byte	0x02, 0x4a
	.zero		1
	.zero		1


	//----- nvinfo : EIATTR_EXIT_INSTR_OFFSETS
	.align		4
        /*008c*/ 	.byte	0x04, 0x1c
        /*008e*/ 	.short	(.L_93 - .L_92)


	//   ....[0]....
.L_92:
        /*0090*/ 	.word	0x00000410


	//   ....[1]....
        /*0094*/ 	.word	0x000016e0


	//----- nvinfo : EIATTR_CRS_STACK_SIZE
	.align		4
.L_93:
        /*0098*/ 	.byte	0x04, 0x1e
        /*009a*/ 	.short	(.L_95 - .L_94)
.L_94:
        /*009c*/ 	.word	0x00000000


	//----- nvinfo : EIATTR_CBANK_PARAM_SIZE
	.align		4
.L_95:
        /*00a0*/ 	.byte	0x03, 0x19
        /*00a2*/ 	.short	0x002c


	//----- nvinfo : EIATTR_PARAM_CBANK
	.align		4
        /*00a4*/ 	.byte	0x04, 0x0a
        /*00a6*/ 	.short	(.L_97 - .L_96)
	.align		4
.L_96:
        /*00a8*/ 	.word	index@(.nv.constant0._Z20update_inverse_cuda2IfEvPPT_S2_S2_S2_iii)
        /*00ac*/ 	.short	0x0380
        /*00ae*/ 	.short	0x002c


	//----- nvinfo : EIATTR_SW_WAR
	.align		4
.L_97:
        /*00b0*/ 	.byte	0x04, 0x36
        /*00b2*/ 	.short	(.L_99 - .L_98)
.L_98:
        /*00b4*/ 	.word	0x00000008
.L_99:


//--------------------- .nv.info._Z20update_inverse_cuda1IfEvPPT_S2_S2_S2_S2_iii --------------------------
	.section	.nv.info._Z20update_inverse_cuda1IfEvPPT_S2_S2_S2_S2_iii,"",@"SHT_CUDA_INFO"
	.sectionflags	@""
	.align	4


	//----- nvinfo : EIATTR_CUDA_API_VERSION
	.align		4
        /*0000*/ 	.byte	0x04, 0x37
        /*0002*/ 	.short	(.L_101 - .L_100)
.L_100:
        /*0004*/ 	.word	0x00000082


	//----- nvinfo : EIATTR_KPARAM_INFO
	.align		4
.L_101:
        /*0008*/ 	.byte	0x04, 0x17
        /*000a*/ 	.short	(.L_103 - .L_102)
.L_102:
        /*000c*/ 	.word	0x00000000
        /*0010*/ 	.short	0x0007
        /*0012*/ 	.short	0x0030
        /*0014*/ 	.byte	0x00, 0xf0, 0x11, 0x00


	//----- nvinfo : EIATTR_KPARAM_INFO
	.align		4
.L_103:
        /*0018*/ 	.byte	0x04, 0x17
        /*001a*/ 	.short	(.L_105 - .L_104)
.L_104:
        /*001c*/ 	.word	0x00000000
        /*0020*/ 	.short	0x0006
        /*0022*/ 	.short	0x002c
        /*0024*/ 	.byte	0x00, 0xf0, 0x11, 0x00


	//----- nvinfo : EIATTR_KPARAM_INFO
	.align		4
.L_105:
        /*0028*/ 	.byte	0x04, 0x17
        /*002a*/ 	.short	(.L_107 - .L_106)
.L_106:
        /*002c*/ 	.word	0x00000000
        /*0030*/ 	.short	0x0005
        /*0032*/ 	.short	0x0028
        /*0034*/ 	.byte	0x00, 0xf0, 0x11, 0x00


	//----- nvinfo : EIATTR_KPARAM_INFO
	.align		4
.L_107:
        /*0038*/ 	.byte	0x04, 0x17
        /*003a*/ 	.short	(.L_109 - .L_108)
.L_108:
        /*003c*/ 	.word	0x00000000
        /*0040*/ 	.short	0x0004
        /*0042*/ 	.short	0x0020
        /*0044*/ 	.byte	0x00, 0xf5, 0x21, 0x00


	//----- nvinfo : EIATTR_KPARAM_INFO
	.align		4
.L_109:
        /*0048*/ 	.byte	0x04, 0x17
        /*004a*/ 	.short	(.L_111 - .L_110)
.L_110:
        /*004c*/ 	.word	0x00000000
        /*0050*/ 	.short	0x0003
        /*0052*/ 	.short	0x0018
        /*0054*/ 	.byte	0x00, 0xf5, 0x21, 0x00


	//----- nvinfo : EIATTR_KPARAM_INFO
	.align		4
.L_111:
        /*0058*/ 	.byte	0x04, 0x17
        /*005a*/ 	.short	(.L_113 - .L_112)
.L_112:
        /*005c*/ 	.word	0x00000000
        /*0060*/ 	.short	0x0002
        /*0062*/ 	.short	0x0010
        /*0064*/ 	.byte	0x00, 0xf5, 0x21, 0x00


	//----- nvinfo : EIATTR_KPARAM_INFO
	.align		4
.L_113:
        /*0068*/ 	.byte	0x04, 0x17
        /*006a*/ 	.short	(.L_115 - .L_114)
.L_114:
        /*006c*/ 	.word	0x00000000
        /*0070*/ 	.short	0x0001
        /*0072*/ 	.short	0x0008
        /*0074*/ 	.byte	0x00, 0xf5, 0x21, 0x00


	//----- nvinfo : EIATTR_KPARAM_INFO
	.align		4
.L_115:
        /*0078*/ 	.byte	0x04, 0x17
        /*007a*/ 	.short	(.L_117 - .L_116)
.L_116:
        /*007c*/ 	.word	0x00000000
        /*0080*/ 	.short	0x0000
        /*0082*/ 	.short	0x0000
        /*0084*/ 	.byte	0x00, 0xf5, 0x21, 0x00


	//----- nvinfo : EIATTR_SPARSE_MMA_MASK
	.align		4
.L_117:
        /*0088*/ 	.byte	0x03, 0x50
        /*008a*/ 	.short	0x0000


	//----- nvinfo : EIATTR_MAXREG_COUNT
	.align		4
        /*008c*/ 	.byte	0x03, 0x1b
        /*008e*/ 	.short	0x00ff


	//----- nvinfo : EIATTR_NUM_BARRIERS
	.align		4
        /*0090*/ 	.byte	0x02, 0x4c
        /*0092*/ 	.byte	0x01
	.zero		1


	//----- nvinfo : EIATTR_MERCURY_ISA_VERSION
	.align		4
        /*0094*/ 	.byte	0x03, 0x5f
        /*0096*/ 	.short	0x0101


	//----- nvinfo : EIATTR_VRC_CTA_INIT_COUNT
	.align		4
        /*0098*/ 	.byte	0x02, 0x4a
	.zero		1
	.zero		1


	//----- nvinfo : EIATTR_EXIT_INSTR_OFFSETS
	.align		4
        /*009c*/ 	.byte	0x04, 0x1c
        /*009e*/ 	.short	(.L_119 - .L_118)


	//   ....[0]....
.L_118:
        /*00a0*/ 	.word	0x00001f30


	//----- nvinfo : EIATTR_CBANK_PARAM_SIZE
	.align		4
.L_119:
        /*00a4*/ 	.byte	0x03, 0x19
        /*00a6*/ 	.short	0x0034


	//----- nvinfo : EIATTR_PARAM_CBANK
	.align		4
        /*00a8*/ 	.byte	0x04, 0x0a
        /*00aa*/ 	.short	(.L_121 - .L_120)
	.align		4
.L_120:
        /*00ac*/ 	.word	index@(.nv.constant0._Z20update_inverse_cuda1IfEvPPT_S2_S2_S2_S2_iii)
        /*00b0*/ 	.short	0x0380
        /*00b2*/ 	.short	0x0034


	//----- nvinfo : EIATTR_SW_WAR
	.align		4
.L_121:
        /*00b4*/ 	.byte	0x04, 0x36
        /*00b6*/ 	.short	(.L_123 - .L_122)
.L_122:
        /*00b8*/ 	.word	0x00000008
.L_123:


//--------------------- .nv.callgraph             --------------------------
	.section	.nv.callgraph,"",@"SHT_CUDA_CALLGRAPH"
	.align	4
	.sectionentsize	8
	.align		4
        /*0000*/ 	.word	0x00000000
	.align		4
        /*0004*/ 	.word	0xffffffff
	.align		4
        /*0008*/ 	.word	0x00000000
	.align		4
        /*000c*/ 	.word	0xfffffffe
	.align		4
        /*0010*/ 	.word	0x00000000
	.align		4
        /*0014*/ 	.word	0xfffffffd
	.align		4
        /*0018*/ 	.word	0x00000000
	.align		4
        /*001c*/ 	.word	0xfffffffc


//--------------------- .text._Z20update_inverse_cuda2IdEvPPT_S2_S2_S2_iii --------------------------
	.section	.text._Z20update_inverse_cuda2IdEvPPT_S2_S2_S2_iii,"ax",@progbits
	.align	128
        .global         _Z20update_inverse_cuda2IdEvPPT_S2_S2_S2_iii
        .type           _Z20update_inverse_cuda2IdEvPPT_S2_S2_S2_iii,@function
        .size           _Z20update_inverse_cuda2IdEvPPT_S2_S2_S2_iii,(.L_x_33 - _Z20update_inverse_cuda2IdEvPPT_S2_S2_S2_iii)
        .other          _Z20update_inverse_cuda2IdEvPPT_S2_S2_S2_iii,@"STO_CUDA_ENTRY STV_DEFAULT"
_Z20update_inverse_cuda2IdEvPPT_S2_S2_S2_iii:
.text._Z20update_inverse_cuda2IdEvPPT_S2_S2_S2_iii:
[----:B------:R-:W-:Y:S01]  /*0000*/  LDC R1, c[0x0][0x37c] ;  /* 0x0000df00ff017b82 */ /* 0x000fe20000000800 */
[----:B------:R-:W0:Y:S07]  /*0010*/  S2R R0, SR_TID.X ;  /* 0x0000000000007919 */ /* 0x000e2e0000002100 */
[----:B------:R-:W1:Y:S01]  /*0020*/  LDC.64 R6, c[0x0][0x390] ;  /* 0x0000e400ff067b82 */ /* 0x000e620000000a00 */
[----:B------:R-:W2:Y:S07]  /*0030*/  LDCU.64 UR8, c[0x0][0x358] ;  /* 0x00006b00ff0877ac */ /* 0x000eae0008000a00 */
[----:B------:R-:W3:Y:S01]  /*0040*/  LDC.64 R8, c[0x0][0x398] ;  /* 0x0000e600ff087b82 */ /* 0x000ee20000000a00 */
[----:B0-----:R-:W-:-:S13]  /*0050*/  ISETP.NE.AND P0, PT, R0, RZ, PT ;  /* 0x000000ff0000720c */ /* 0x001fda0003f05270 */
[----:B------:R-:W0:Y:S01]  /*0060*/  @!P0 S2R R3, SR_CTAID.Y ;  /* 0x0000000000038919 */ /* 0x000e220000002600 */
[----:B------:R-:W0:Y:S02]  /*0070*/  @!P0 LDC.64 R4, c[0x0][0x380] ;  /* 0x0000e000ff048b82 */ /* 0x000e240000000a00 */
[----:B0-----:R-:W-:-:S04]  /*0080*/  @!P0 IMAD.WIDE.U32 R4, R3, 0x8, R4 ;  /* 0x0000000803048825 */ /* 0x001fc800078e0004 */
[C---:B-1----:R-:W-:Y:S02]  /*0090*/  @!P0 IMAD.WIDE.U32 R6, R3.reuse, 0x8, R6 ;  /* 0x0000000803068825 */ /* 0x042fe400078e0006 */
[----:B--2---:R-:W2:Y:S02]  /*00a0*/  @!P0 LDG.E.64 R4, desc[UR8][R4.64] ;  /* 0x0000000804048981 */ /* 0x004ea4000c1e1b00 */
[----:B---3--:R-:W-:Y:S02]  /*00b0*/  @!P0 IMAD.WIDE.U32 R8, R3, 0x8, R8 ;  /* 0x0000000803088825 */ /* 0x008fe400078e0008 */
[----:B------:R-:W2:Y:S04]  /*00c0*/  @!P0 LDG.E.64 R6, desc[UR8][R6.64] ;  /* 0x0000000806068981 */ /* 0x000ea8000c1e1b00 */
[----:B------:R-:W3:Y:S01]  /*00d0*/  @!P0 LDG.E.64 R8, desc[UR8][R8.64] ;  /* 0x0000000808088981 */ /* 0x000ee2000c1e1b00 */
[----:B------:R-:W0:Y:S01]  /*00e0*/  S2UR UR6, SR_CgaCtaId ;  /* 0x00000000000679c3 */ /* 0x000e220000008800 */
[----:B------:R-:W-:-:S02]  /*00f0*/  UMOV UR4, 0x400 ;  /* 0x0000040000047882 */ /* 0x000fc40000000000 */
[----:B0-----:R-:W-:-:S06]  /*0100*/  ULEA UR5, UR6, UR4, 0x18 ;  /* 0x0000000406057291 */ /* 0x001fcc000f8ec0ff */
[----:B------:R-:W-:Y:S01]  /*0110*/  MOV R2, UR5 ;  /* 0x0000000500027c02 */ /* 0x000fe20008000f00 */
[----:B------:R-:W0:Y:S02]  /*0120*/  S2R R13, SR_CTAID.X ;  /* 0x00000000000d7919 */ /* 0x000e240000002500 */
[----:B0-----:R-:W-:Y:S01]  /*0130*/  LEA R13, R13, R0, 0x6 ;  /* 0x000000000d0d7211 */ /* 0x001fe200078e30ff */
[----:B--2---:R-:W-:Y:S04]  /*0140*/  @!P0 STS.128 [UR5], R4 ;  /* 0x00000004ff008988 */ /* 0x004fe80008000c05 */
[----:B---3--:R-:W-:Y:S01]  /*0150*/  @!P0 STS.64 [UR5+0x10], R8 ;  /* 0x00001008ff008988 */ /* 0x008fe20008000a05 */
[----:B------:R-:W-:Y:S06]  /*0160*/  BAR.SYNC.DEFER_BLOCKING 0x0 ;  /* 0x0000000000007b1d */ /* 0x000fec0000010000 */
[----:B------:R-:W0:Y:S02]  /*0170*/  LDS.64 R10, [R2+0x8] ;  /* 0x00000800020a7984 */ /* 0x000e240000000a00 */
[----:B0-----:R-:W-:-:S06]  /*0180*/  IMAD.WIDE R14, R13, 0x8, R10 ;  /* 0x000000080d0e7825 */ /* 0x001fcc00078e020a */
[----:B------:R-:W2:Y:S01]  /*0190*/  LDG.E.64 R14, desc[UR8][R14.64] ;  /* 0x000000080e0e7981 */ /* 0x000ea2000c1e1b00 */
[----:B------:R-:W-:-:S04]  /*01a0*/  UIADD3 UR5, UPT, UPT, UR4, 0x18, URZ ;  /* 0x0000001804057890 */ /* 0x000fc8000fffe0ff */
[----:B------:R-:W-:-:S06]  /*01b0*/  ULEA UR5, UR6, UR5, 0x18 ;  /* 0x0000000506057291 */ /* 0x000fcc000f8ec0ff */
[----:B------:R-:W-:-:S05]  /*01c0*/  LEA R12, R0, UR5, 0x3 ;  /* 0x00000005000c7c11 */ /* 0x000fca000f8e18ff */
[----:B--2---:R-:W-:Y:S04]  /*01d0*/  STS.64 [R12], R14 ;  /* 0x0000000e0c007388 */ /* 0x004fe80000000a00 */
[----:B------:R-:W0:Y:S02]  /*01e0*/  LDS.64 R4, [R2+0x10] ;  /* 0x0000100002047984 */ /* 0x000e240000000a00 */
[----:B0-----:R-:W-:-:S06]  /*01f0*/  IMAD.WIDE R4, R13, 0x8, R4 ;  /* 0x000000080d047825 */ /* 0x001fcc00078e0204 */
[----:B------:R-:W2:Y:S01]  /*0200*/  LDG.E.64 R4, desc[UR8][R4.64] ;  /* 0x0000000804047981 */ /* 0x000ea2000c1e1b00 */
[----:B------:R-:W-:-:S04]  /*0210*/  UIADD3 UR4, UPT, UPT, UR4, 0x218, URZ ;  /* 0x0000021804047890 */ /* 0x000fc8000fffe0ff */
[----:B------:R-:W-:-:S06]  /*0220*/  ULEA UR4, UR6, UR4, 0x18 ;  /* 0x0000000406047291 */ /* 0x000fcc000f8ec0ff */
[----:B------:R-:W-:Y:S01]  /*0230*/  LEA R7, R0, UR4, 0x3 ;  /* 0x0000000400077c11 */ /* 0x000fe2000f8e18ff */
[----:B------:R-:W-:Y:S04]  /*0240*/  BSSY.RECONVERGENT B0, `(.L_x_0) ;  /* 0x000001a000007945 */ /* 0x000fe80003800200 */
[----:B--2---:R0:W-:Y:S01]  /*0250*/  STS.64 [R7], R4 ;  /* 0x0000000407007388 */ /* 0x0041e20000000a00 */
[----:B------:R-:W-:Y:S05]  /*0260*/  @P0 BRA `(.L_x_1) ;  /* 0x00000000005c0947 */ /* 0x000fea0003800000 */
[----:B------:R-:W1:Y:S02]  /*0270*/  LDC R3, c[0x0][0x3a8] ;  /* 0x0000ea00ff037b82 */ /* 0x000e640000000800 */
[----:B-1----:R-:W-:-:S06]  /*0280*/  IMAD.WIDE R10, R3, 0x8, R10 ;  /* 0x00000008030a7825 */ /* 0x002fcc00078e020a */
[----:B------:R-:W2:Y:S02]  /*0290*/  LDG.E.64 R10, desc[UR8][R10.64] ;  /* 0x000000080a0a7981 */ /* 0x000ea4000c1e1b00 */
[----:B--2---:R-:W-:-:S06]  /*02a0*/  DADD R2, R10, 1 ;  /* 0x3ff000000a027429 */ /* 0x004fcc0000000000 */
[----:B0-----:R-:W0:Y:S04]  /*02b0*/  MUFU.RCP64H R5, R3 ;  /* 0x0000000300057308 */ /* 0x001e280000001800 */
[----:B------:R-:W-:-:S04]  /*02c0*/  IADD3 R4, PT, PT, R3, 0x300402, RZ ;  /* 0x0030040203047810 */ /* 0x000fc80007ffe0ff */
[----:B------:R-:W-:Y:S02]  /*02d0*/  FSETP.GEU.AND P0, PT, |R4|, 5.8789094863358348022e-39, PT ;  /* 0x004004020400780b */ /* 0x000fe40003f0e200 */
[----:B0-----:R-:W-:-:S08]  /*02e0*/  DFMA R8, -R2, R4, 1 ;  /* 0x3ff000000208742b */ /* 0x001fd00000000104 */
[----:B------:R-:W-:-:S08]  /*02f0*/  DFMA R8, R8, R8, R8 ;  /* 0x000000080808722b */ /* 0x000fd00000000008 */
[----:B------:R-:W-:-:S08]  /*0300*/  DFMA R8, R4, R8, R4 ;  /* 0x000000080408722b */ /* 0x000fd00000000004 */
[----:B------:R-:W-:-:S08]  /*0310*/  DFMA R14, -R2, R8, 1 ;  /* 0x3ff00000020e742b */ /* 0x000fd00000000108 */
[----:B------:R-:W-:Y:S01]  /*0320*/  DFMA R8, R8, R14, R8 ;  /* 0x0000000e0808722b */ /* 0x000fe20000000008 */
[----:B------:R-:W-:Y:S10]  /*0330*/  @P0 BRA `(.L_x_2) ;  /* 0x0000000000100947 */ /* 0x000ff40003800000 */
[----:B------:R-:W-:-:S04]  /*0340*/  LOP3.LUT R4, R3, 0x7fffffff, RZ, 0xc0, !PT ;  /* 0x7fffffff03047812 */ /* 0x000fc800078ec0ff */
[----:B------:R-:W-:Y:S02]  /*0350*/  IADD3 R10, PT, PT, R4, -0x100000, RZ ;  /* 0xfff00000040a7810 */ /* 0x000fe40007ffe0ff */
[----:B------:R-:W-:-:S07]  /*0360*/  MOV R4, 0x380 ;  /* 0x0000038000047802 */ /* 0x000fce0000000f00 */
[----:B------:R-:W-:Y:S05]  /*0370*/  CALL.REL.NOINC `($__internal_0_$__cuda_sm20_dblrcp_rn_slowpath_v3) ;  /* 0x0000001400207944 */ /* 0x000fea0003c00000 */
.L_x_2:
[----:B------:R-:W0:Y:S01]  /*0380*/  S2UR UR5, SR_CgaCtaId ;  /* 0x00000000000579c3 */ /* 0x000e220000008800 */
[----:B------:R-:W-:Y:S01]  /*0390*/  UMOV UR4, 0x400 ;  /* 0x0000040000047882 */ /* 0x000fe20000000000 */
[----:B------:R-:W-:Y:S01]  /*03a0*/  DADD R8, -RZ, -R8 ;  /* 0x00000000ff087229 */ /* 0x000fe20000000908 */
[----:B0-----:R-:W-:-:S06]  /*03b0*/  ULEA UR4, UR5, UR4, 0x18 ;  /* 0x0000000405047291 */ /* 0x001fcc000f8ec0ff */
[----:B------:R-:W-:-:S05]  /*03c0*/  MOV R2, UR4 ;  /* 0x0000000400027c02 */ /* 0x000fca0008000f00 */
[----:B------:R1:W-:Y:S02]  /*03d0*/  STS.64 [R2+0x418], R8 ;  /* 0x0004180802007388 */ /* 0x0003e40000000a00 */
.L_x_1:
[----:B------:R-:W-:Y:S05]  /*03e0*/  BSYNC.RECONVERGENT B0 ;  /* 0x0000000000007941 */ /* 0x000fea0003800200 */
.L_x_0:
[----:B0-----:R-:W0:Y:S08]  /*03f0*/  LDC R5, c[0x0][0x3a0] ;  /* 0x0000e800ff057b82 */ /* 0x001e300000000800 */
[----:B------:R-:W-:Y:S01]  /*0400*/  BAR.SYNC.DEFER_BLOCKING 0x0 ;  /* 0x0000000000007b1d */ /* 0x000fe20000010000 */
[----:B0-----:R-:W-:-:S13]  /*0410*/  ISETP.GE.AND P0, PT, R5, 0x40, PT ;  /* 0x000000400500780c */ /* 0x001fda0003f06270 */
[----:B------:R-:W-:Y:S05]  /*0420*/  @!P0 EXIT ;  /* 0x000000000000894d */ /* 0x000fea0003800000 */
[----:B------:R-:W0:Y:S01]  /*0430*/  LDC R3, c[0x0][0x3a4] ;  /* 0x0000e900ff037b82 */ /* 0x000e220000000800 */
[----:B------:R-:W-:-:S04]  /*0440*/  SHF.R.S32.HI R4, RZ, 0x1f, R5 ;  /* 0x0000001fff047819 */ /* 0x000fc80000011405 */
[----:B------:R-:W-:Y:S02]  /*0450*/  LEA.HI R4, R4, R5, RZ, 0x6 ;  /* 0x0000000504047211 */ /* 0x000fe400078f30ff */
[----:B------:R-:W-:Y:S02]  /*0460*/  MOV R5, RZ ;  /* 0x000000ff00057202 */ /* 0x000fe40000000f00 */
[----:B------:R-:W-:Y:S02]  /*0470*/  SHF.R.S32.HI R4, RZ, 0x6, R4 ;  /* 0x00000006ff047819 */ /* 0x000fe40000011404 */
[----:B0-----:R-:W-:-:S07]  /*0480*/  SHF.L.U32 R6, R3, 0x6, RZ ;  /* 0x0000000603067819 */ /* 0x001fce00000006ff */
.L_x_3:
[----:B01----:R-:W0:Y:S01]  /*0490*/  LDS.64 R8, [R2+0x10] ;  /* 0x0000100002087984 */ /* 0x003e220000000a00 */
[----:B------:R-:W-:-:S05]  /*04a0*/  LEA R11, R5, R0, 0x6 ;  /* 0x00000000050b7211 */ /* 0x000fca00078e30ff */
[----:B0-----:R-:W-:Y:S02]  /*04b0*/  IMAD.WIDE.U32 R10, R11, 0x8, R8 ;  /* 0x000000080b0a7825 */ /* 0x001fe400078e0008 */
[----:B------:R-:W0:Y:S04]  /*04c0*/  LDS.64 R8, [R2+0x418] ;  /* 0x0004180002087984 */ /* 0x000e280000000a00 */
[----:B------:R-:W0:Y:S01]  /*04d0*/  LDG.E.64 R10, desc[UR8][R10.64] ;  /* 0x000000080a0a7981 */ /* 0x000e22000c1e1b00 */
[----:B------:R-:W-:Y:S01]  /*04e0*/  IMAD R18, R6, R5, R13 ;  /* 0x0000000506127224 */ /* 0x000fe200078e020d */
[----:B0-----:R-:W-:-:S07]  /*04f0*/  DMUL R24, R8, R10 ;  /* 0x0000000a08187228 */ /* 0x001fce0000000000 */
[----:B------:R-:W-:Y:S01]  /*0500*/  STS.64 [R7], R24 ;  /* 0x0000001807007388 */ /* 0x000fe20000000a00 */
[----:B------:R-:W-:Y:S06]  /*0510*/  BAR.SYNC.DEFER_BLOCKING 0x0 ;  /* 0x0000000000007b1d */ /* 0x000fec0000010000 */
[----:B------:R-:W0:Y:S04]  /*0520*/  LDS.64 R16, [R2] ;  /* 0x0000000002107984 */ /* 0x000e280000000a00 */
[----:B------:R-:W-:Y:S04]  /*0530*/  LDS.64 R14, [R12] ;  /* 0x000000000c0e7984 */ /* 0x000fe80000000a00 */
[----:B------:R-:W1:Y:S01]  /*0540*/  LDS.64 R8, [R2+0x218] ;  /* 0x0002180002087984 */ /* 0x000e620000000a00 */
[----:B0-----:R-:W-:-:S05]  /*0550*/  IMAD.WIDE R22, R18, 0x8, R16 ;  /* 0x0000000812167825 */ /* 0x001fca00078e0210 */
[----:B------:R-:W1:Y:S01]  /*0560*/  LDG.E.64 R20, desc[UR8][R22.64] ;  /* 0x0000000816147981 */ /* 0x000e62000c1e1b00 */
[C---:B------:R-:W-:Y:S01]  /*0570*/  IMAD.WIDE R26, R3.reuse, 0x8, R22 ;  /* 0x00000008031a7825 */ /* 0x040fe200078e0216 */
[C---:B-1----:R-:W-:Y:S02]  /*0580*/  DFMA R20, R14.reuse, R8, R20 ;  /* 0x000000080e14722b */ /* 0x042fe40000000014 */
[----:B------:R-:W0:Y:S05]  /*0590*/  LDS.128 R8, [R2+0x220] ;  /* 0x0002200002087984 */ /* 0x000e2a0000000c00 */
[----:B------:R1:W-:Y:S04]  /*05a0*/  STG.E.64 desc[UR8][R22.64], R20 ;  /* 0x0000001416007986 */ /* 0x0003e8000c101b08 */
[----:B------:R-:W0:Y:S01]  /*05b0*/  LDG.E.64 R28, desc[UR8][R26.64] ;  /* 0x000000081a1c7981 */ /* 0x000e22000c1e1b00 */
[----:B------:R-:W-:Y:S01]  /*05c0*/  IMAD.WIDE R24, R3, 0x8, R26 ;  /* 0x0000000803187825 */ /* 0x000fe200078e021a */
[----:B0-----:R-:W-:-:S07]  /*05d0*/  DFMA R28, R14, R8, R28 ;  /* 0x000000080e1c722b */ /* 0x001fce000000001c */
[----:B------:R-:W-:Y:S04]  /*05e0*/  STG.E.64 desc[UR8][R26.64], R28 ;  /* 0x0000001c1a007986 */ /* 0x000fe8000c101b08 */
[----:B------:R-:W2:Y:S01]  /*05f0*/  LDG.E.64 R8, desc[UR8][R24.64] ;  /* 0x0000000818087981 */ /* 0x000ea2000c1e1b00 */
[----:B-1----:R-:W-:Y:S01]  /*0600*/  IMAD.WIDE R22, R3, 0x8, R24 ;  /* 0x0000000803167825 */ /* 0x002fe200078e0218 */
[----:B--2---:R-:W-:-:S07]  /*0610*/  DFMA R10, R14, R10, R8 ;  /* 0x0000000a0e0a722b */ /* 0x004fce0000000008 */
[----:B------:R-:W-:Y:S04]  /*0620*/  STG.E.64 desc[UR8][R24.64], R10 ;  /* 0x0000000a18007986 */ /* 0x000fe8000c101b08 */
[----:B------:R-:W2:Y:S04]  /*0630*/  LDG.E.64 R20, desc[UR8][R22.64] ;  /* 0x0000000816147981 */ /* 0x000ea8000c1e1b00 */
[----:B------:R-:W2:Y:S02]  /*0640*/  LDS.128 R8, [R2+0x230] ;  /* 0x0002300002087984 */ /* 0x000ea40000000c00 */
[----:B--2---:R-:W-:Y:S01]  /*0650*/  DFMA R8, R14, R8, R20 ;  /* 0x000000080e08722b */ /* 0x004fe20000000014 */
[----:B------:R-:W-:-:S06]  /*0660*/  IMAD.WIDE R20, R3, 0x8, R22 ;  /* 0x0000000803147825 */ /* 0x000fcc00078e0216 */
[----:B------:R0:W-:Y:S04]  /*0670*/  STG.E.64 desc[UR8][R22.64], R8 ;  /* 0x0000000816007986 */ /* 0x0001e8000c101b08 */
[----:B0-----:R-:W2:Y:S01]  /*0680*/  LDG.E.64 R8, desc[UR8][R20.64] ;  /* 0x0000000814087981 */ /* 0x001ea2000c1e1b00 */
[----:B------:R-:W-:Y:S01]  /*0690*/  IMAD.WIDE R26, R3, 0x8, R20 ;  /* 0x00000008031a7825 */ /* 0x000fe200078e0214 */
[----:B--2---:R-:W-:-:S07]  /*06a0*/  DFMA R10, R14, R10, R8 ;  /* 0x0000000a0e0a722b */ /* 0x004fce0000000008 */
[----:B------:R-:W-:Y:S04]  /*06b0*/  STG.E.64 desc[UR8][R20.64], R10 ;  /* 0x0000000a14007986 */ /* 0x000fe8000c101b08 */
[----:B------:R-:W2:Y:S01]  /*06c0*/  LDG.E.64 R28, desc[UR8][R26.64] ;  /* 0x000000081a1c7981 */ /* 0x000ea2000c1e1b00 */
[----:B------:R-:W-:-:S03]  /*06d0*/  IMAD.WIDE R24, R3, 0x8, R26 ;  /* 0x0000000803187825 */ /* 0x000fc600078e021a */
[----:B------:R-:W2:Y:S02]  /*06e0*/  LDS.128 R8, [R2+0x240] ;  /* 0x0002400002087984 */ /* 0x000ea40000000c00 */
[----:B--2---:R-:W-:-:S07]  /*06f0*/  DFMA R28, R14, R8, R28 ;  /* 0x000000080e1c722b */ /* 0x004fce000000001c */
[----:B------:R0:W-:Y:S04]  /*0700*/  STG.E.64 desc[UR8][R26.64], R28 ;  /* 0x0000001c1a007986 */ /* 0x0001e8000c101b08 */
[----:B0-----:R-:W2:Y:S01]  /*0710*/  LDG.E.64 R28, desc[UR8][R24.64] ;  /* 0x00000008181c7981 */ /* 0x001ea2000c1e1b00 */
[C---:B------:R-:W-:Y:S01]  /*0720*/  IMAD.WIDE R22, R3.reuse, 0x8, R24 ;  /* 0x0000000803167825 */ /* 0x040fe200078e0218 */
[C---:B--2---:R-:W-:Y:S02]  /*0730*/  DFMA R28, R14.reuse, R10, R28 ;  /* 0x0000000a0e1c722b */ /* 0x044fe4000000001c */
[----:B------:R-:W0:Y:S05]  /*0740*/  LDS.128 R8, [R2+0x250] ;  /* 0x0002500002087984 */ /* 0x000e2a0000000c00 */
[----:B------:R1:W-:Y:S04]  /*0750*/  STG.E.64 desc[UR8][R24.64], R28 ;  /* 0x0000001c18007986 */ /* 0x0003e8000c101b08 */
[----:B------:R-:W0:Y:S01]  /*0760*/  LDG.E.64 R20, desc[UR8][R22.64] ;  /* 0x0000000816147981 */ /* 0x000e22000c1e1b00 */
[----:B------:R-:W-:Y:S01]  /*0770*/  LEA R18, R3, R18, 0x3 ;  /* 0x0000001203127211 */ /* 0x000fe200078e18ff */
[----:B0-----:R-:W-:-:S04]  /*0780*/  DFMA R8, R14, R8, R20 ;  /* 0x000000080e08722b */ /* 0x001fc80000000014 */
[----:B------:R-:W-:-:S03]  /*0790*/  IMAD.WIDE R20, R18, 0x8, R16 ;  /* 0x0000000812147825 */ /* 0x000fc600078e0210 */
[----:B------:R-:W-:Y:S04]  /*07a0*/  STG.E.64 desc[UR8][R22.64], R8 ;  /* 0x0000000816007986 */ /* 0x000fe8000c101b08 */
[----:B------:R-:W2:Y:S02]  /*07b0*/  LDG.E.64 R26, desc[UR8][R20.64] ;  /* 0x00000008141a7981 */ /* 0x000ea4000c1e1b00 */
[----:B--2---:R-:W-:Y:S01]  /*07c0*/  DFMA R10, R14, R10, R26 ;  /* 0x0000000a0e0a722b */ /* 0x004fe2000000001a */
[----:B------:R-:W-:-:S06]  /*07d0*/  IMAD.WIDE R26, R3, 0x8, R20 ;  /* 0x00000008031a7825 */ /* 0x000fcc00078e0214 */
[----:B------:R-:W-:Y:S04]  /*07e0*/  STG.E.64 desc[UR8][R20.64], R10 ;  /* 0x0000000a14007986 */ /* 0x000fe8000c101b08 */
[----:B-1----:R-:W2:Y:S01]  /*07f0*/  LDG.E.64 R28, desc[UR8][R26.64] ;  /* 0x000000081a1c7981 */ /* 0x002ea2000c1e1b00 */
[----:B------:R-:W-:-:S03]  /*0800*/  IMAD.WIDE R24, R3, 0x8, R26 ;  /* 0x0000000803187825 */ /* 0x000fc600078e021a */
[----:B------:R-:W2:Y:S02]  /*0810*/  LDS.128 R8, [R2+0x260] ;  /* 0x0002600002087984 */ /* 0x000ea40000000c00 */
[----:B--2---:R-:W-:-:S07]  /*0820*/  DFMA R28, R14, R8, R28 ;  /* 0x000000080e1c722b */ /* 0x004fce000000001c */
[----:B------:R-:W-:Y:S04]  /*0830*/  STG.E.64 desc[UR8][R26.64], R28 ;  /* 0x0000001c1a007986 */ /* 0x000fe8000c101b08 */
[----:B------:R-:W2:Y:S01]  /*0840*/  LDG.E.64 R8, desc[UR8][R24.64] ;  /* 0x0000000818087981 */ /* 0x000ea2000c1e1b00 */
[----:B------:R-:W-:Y:S01]  /*0850*/  IMAD.WIDE R22, R3, 0x8, R24 ;  /* 0x0000000803167825 */ /* 0x000fe200078e0218 */
        /* <DEDUP_REMOVED lines=205> */
[----:B------:R-:W2:Y:S01]  /*1530*/  LDG.E.64 R20, desc[UR8][R22.64] ;  /* 0x0000000816147981 */ /* 0x000ea2000c1e1b00 */
[----:B------:R-:W-:-:S03]  /*1540*/  LEA R19, R3, R18, 0x3 ;  /* 0x0000001203137211 */ /* 0x000fc600078e18ff */
[----:B------:R-:W2:Y:S02]  /*1550*/  LDS.128 R8, [R2+0x3d0] ;  /* 0x0003d00002087984 */ /* 0x000ea40000000c00 */
[----:B------:R-:W-:Y:S01]  /*1560*/  IMAD.WIDE R16, R19, 0x8, R16 ;  /* 0x0000000813107825 */ /* 0x000fe200078e0210 */
[----:B--2---:R-:W-:-:S07]  /*1570*/  DFMA R20, R14, R8, R20 ;  /* 0x000000080e14722b */ /* 0x004fce0000000014 */
[----:B------:R-:W-:Y:S04]  /*1580*/  STG.E.64 desc[UR8][R22.64], R20 ;  /* 0x0000001416007986 */ /* 0x000fe8000c101b08 */
[----:B------:R-:W2:Y:S01]  /*1590*/  LDG.E.64 R8, desc[UR8][R16.64] ;  /* 0x0000000810087981 */ /* 0x000ea2000c1e1b00 */
[C---:B------:R-:W-:Y:S01]  /*15a0*/  IMAD.WIDE R18, R3.reuse, 0x8, R16 ;  /* 0x0000000803127825 */ /* 0x040fe200078e0210 */
[C---:B--2---:R-:W-:Y:S02]  /*15b0*/  DFMA R26, R14.reuse, R10, R8 ;  /* 0x0000000a0e1a722b */ /* 0x044fe40000000008 */
[----:B------:R-:W0:Y:S05]  /*15c0*/  LDS.128 R8, [R2+0x3e0] ;  /* 0x0003e00002087984 */ /* 0x000e2a0000000c00 */
[----:B------:R-:W-:Y:S04]  /*15d0*/  STG.E.64 desc[UR8][R16.64], R26 ;  /* 0x0000001a10007986 */ /* 0x000fe8000c101b08 */
[----:B------:R-:W0:Y:S02]  /*15e0*/  LDG.E.64 R24, desc[UR8][R18.64] ;  /* 0x0000000812187981 */ /* 0x000e24000c1e1b00 */
[----:B0-----:R-:W-:Y:S01]  /*15f0*/  DFMA R28, R14, R8, R24 ;  /* 0x000000080e1c722b */ /* 0x001fe20000000018 */
[----:B------:R-:W-:-:S06]  /*1600*/  IMAD.WIDE R24, R3, 0x8, R18 ;  /* 0x0000000803187825 */ /* 0x000fcc00078e0212 */
        /* <DEDUP_REMOVED lines=9> */
[----:B------:R-:W-:Y:S04]  /*16a0*/  STG.E.64 desc[UR8][R20.64], R26 ;  /* 0x0000001a14007986 */ /* 0x000fe8000c101b08 */
[----:B------:R-:W2:Y:S02]  /*16b0*/  LDG.E.64 R16, desc[UR8][R22.64] ;  /* 0x0000000816107981 */ /* 0x000ea4000c1e1b00 */
[C---:B--2---:R-:W-:Y:S01]  /*16c0*/  DFMA R18, R14.reuse, R10, R16 ;  /* 0x0000000a0e12722b */ /* 0x044fe20000000010 */
[C---:B------:R-:W-:Y:S01]  /*16d0*/  IMAD.WIDE R16, R3.reuse, 0x8, R22 ;  /* 0x0000000803107825 */ /* 0x040fe200078e0216 */
[----:B------:R-:W0:Y:S05]  /*16e0*/  LDS.128 R8, [R2+0x400] ;  /* 0x0004000002087984 */ /* 0x000e2a0000000c00 */
[----:B------:R-:W-:Y:S04]  /*16f0*/  STG.E.64 desc[UR8][R22.64], R18 ;  /* 0x0000001216007986 */ /* 0x000fe8000c101b08 */
[----:B------:R-:W0:Y:S04]  /*1700*/  LDG.E.64 R28, desc[UR8][R16.64] ;  /* 0x00000008101c7981 */ /* 0x000e28000c1e1b00 */
[----:B------:R-:W1:Y:S01]  /*1710*/  LDS.64 R18, [R2+0x410] ;  /* 0x0004100002127984 */ /* 0x000e620000000a00 */
[----:B0-----:R-:W-:Y:S01]  /*1720*/  DFMA R28, R14, R8, R28 ;  /* 0x000000080e1c722b */ /* 0x001fe2000000001c */
[----:B------:R-:W-:-:S06]  /*1730*/  IMAD.WIDE R8, R3, 0x8, R16 ;  /* 0x0000000803087825 */ /* 0x000fcc00078e0210 */
[----:B------:R0:W-:Y:S04]  /*1740*/  STG.E.64 desc[UR8][R16.64], R28 ;  /* 0x0000001c10007986 */ /* 0x0001e8000c101b08 */
[----:B------:R-:W2:Y:S02]  /*1750*/  LDG.E.64 R24, desc[UR8][R8.64] ;  /* 0x0000000808187981 */ /* 0x000ea4000c1e1b00 */
[----:B--2---:R-:W-:Y:S01]  /*1760*/  DFMA R24, R14, R10, R24 ;  /* 0x0000000a0e18722b */ /* 0x004fe20000000018 */
[----:B------:R-:W-:-:S06]  /*1770*/  IMAD.WIDE R10, R3, 0x8, R8 ;  /* 0x00000008030a7825 */ /* 0x000fcc00078e0208 */
[----:B------:R0:W-:Y:S04]  /*1780*/  STG.E.64 desc[UR8][R8.64], R24 ;  /* 0x0000001808007986 */ /* 0x0001e8000c101b08 */
[----:B------:R-:W1:Y:S01]  /*1790*/  LDG.E.64 R20, desc[UR8][R10.64] ;  /* 0x000000080a147981 */ /* 0x000e62000c1e1b00 */
[----:B------:R-:W-:-:S04]  /*17a0*/  IADD3 R5, PT, PT, R5, 0x1, RZ ;  /* 0x0000000105057810 */ /* 0x000fc80007ffe0ff */
[----:B------:R-:W-:Y:S01]  /*17b0*/  ISETP.NE.AND P0, PT, R5, R4, PT ;  /* 0x000000040500720c */ /* 0x000fe20003f05270 */
[----:B-1----:R-:W-:-:S07]  /*17c0*/  DFMA R18, R14, R18, R20 ;  /* 0x000000120e12722b */ /* 0x002fce0000000014 */
[----:B------:R0:W-:Y:S05]  /*17d0*/  STG.E.64 desc[UR8][R10.64], R18 ;  /* 0x000000120a007986 */ /* 0x0001ea000c101b08 */
[----:B------:R-:W-:Y:S05]  /*17e0*/  @P0 BRA `(.L_x_3) ;  /* 0xffffffec00280947 */ /* 0x000fea000383ffff */
[----:B------:R-:W-:Y:S05]  /*17f0*/  EXIT ;  /* 0x000000000000794d */ /* 0x000fea0003800000 */
        .weak           $__internal_0_$__cuda_sm20_dblrcp_rn_slowpath_v3
        .type           $__internal_0_$__cuda_sm20_dblrcp_rn_slowpath_v3,@function
        .size           $__internal_0_$__cuda_sm20_dblrcp_rn_slowpath_v3,(.L_x_33 - $__internal_0_$__cuda_sm20_dblrcp_rn_slowpath_v3)
$__internal_0_$__cuda_sm20_dblrcp_rn_slowpath_v3:
[----:B------:R-:W-:-:S14]  /*1800*/  DSETP.GTU.AND P0, PT, |R2|, +INF , PT ;  /* 0x7ff000000200742a */ /* 0x000fdc0003f0c200 */
[----:B------:R-:W-:Y:S05]  /*1810*/  @P0 BRA `(.L_x_4) ;  /* 0x00000000007c0947 */ /* 0x000fea0003800000 */
[----:B------:R-:W-:-:S04]  /*1820*/  LOP3.LUT R5, R3, 0x7fffffff, RZ, 0xc0, !PT ;  /* 0x7fffffff03057812 */ /* 0x000fc800078ec0ff */
[----:B------:R-:W-:-:S04]  /*1830*/  IADD3 R6, PT, PT, R5, -0x1, RZ ;  /* 0xffffffff05067810 */ /* 0x000fc80007ffe0ff */
[----:B------:R-:W-:-:S13]  /*1840*/  ISETP.GE.U32.AND P0, PT, R6, 0x7fefffff, PT ;  /* 0x7fefffff0600780c */ /* 0x000fda0003f06070 */
[----:B------:R-:W-:Y:S02]  /*1850*/  @P0 LOP3.LUT R9, R3, 0x7ff00000, RZ, 0x3c, !PT ;  /* 0x7ff0000003090812 */ /* 0x000fe400078e3cff */
[----:B------:R-:W-:Y:S01]  /*1860*/  @P0 MOV R8, RZ ;  /* 0x000000ff00080202 */ /* 0x000fe20000000f00 */
[----:B------:R-:W-:Y:S06]  /*1870*/  @P0 BRA `(.L_x_5) ;  /* 0x00000000006c0947 */ /* 0x000fec0003800000 */
[----:B------:R-:W-:-:S13]  /*1880*/  ISETP.GE.U32.AND P0, PT, R5, 0x1000001, PT ;  /* 0x010000010500780c */ /* 0x000fda0003f06070 */
[----:B------:R-:W-:Y:S05]  /*1890*/  @!P0 BRA `(.L_x_6) ;  /* 0x0000000000348947 */ /* 0x000fea0003800000 */
[----:B------:R-:W-:Y:S02]  /*18a0*/  IADD3 R9, PT, PT, R3, -0x3fe00000, RZ ;  /* 0xc020000003097810 */ /* 0x000fe40007ffe0ff */
[----:B------:R-:W-:Y:S02]  /*18b0*/  MOV R8, R2 ;  /* 0x0000000200087202 */ /* 0x000fe40000000f00 */
[----:B------:R-:W0:Y:S04]  /*18c0*/  MUFU.RCP64H R11, R9 ;  /* 0x00000009000b7308 */ /* 0x000e280000001800 */
[----:B0-----:R-:W-:-:S08]  /*18d0*/  DFMA R14, -R8, R10, 1 ;  /* 0x3ff00000080e742b */ /* 0x001fd0000000010a */
[----:B------:R-:W-:-:S08]  /*18e0*/  DFMA R14, R14, R14, R14 ;  /* 0x0000000e0e0e722b */ /* 0x000fd0000000000e */
[----:B------:R-:W-:-:S08]  /*18f0*/  DFMA R14, R10, R14, R10 ;  /* 0x0000000e0a0e722b */ /* 0x000fd0000000000a */
[----:B------:R-:W-:-:S08]  /*1900*/  DFMA R10, -R8, R14, 1 ;  /* 0x3ff00000080a742b */ /* 0x000fd0000000010e */
[----:B------:R-:W-:-:S08]  /*1910*/  DFMA R10, R14, R10, R14 ;  /* 0x0000000a0e0a722b */ /* 0x000fd0000000000e */
[----:B------:R-:W-:-:S08]  /*1920*/  DMUL R10, R10, 2.2250738585072013831e-308 ;  /* 0x001000000a0a7828 */ /* 0x000fd00000000000 */
[----:B------:R-:W-:-:S08]  /*1930*/  DFMA R2, -R2, R10, 1 ;  /* 0x3ff000000202742b */ /* 0x000fd0000000010a */
[----:B------:R-:W-:-:S08]  /*1940*/  DFMA R2, R2, R2, R2 ;  /* 0x000000020202722b */ /* 0x000fd00000000002 */
[----:B------:R-:W-:Y:S01]  /*1950*/  DFMA R8, R10, R2, R10 ;  /* 0x000000020a08722b */ /* 0x000fe2000000000a */
[----:B------:R-:W-:Y:S10]  /*1960*/  BRA `(.L_x_5) ;  /* 0x0000000000307947 */ /* 0x000ff40003800000 */
.L_x_6:
[----:B------:R-:W-:Y:S01]  /*1970*/  DMUL R2, R2, 8.11296384146066816958e+31 ;  /* 0x4690000002027828 */ /* 0x000fe20000000000 */
[----:B------:R-:W-:-:S05]  /*1980*/  MOV R8, R10 ;  /* 0x0000000a00087202 */ /* 0x000fca0000000f00 */
[----:B------:R-:W0:Y:S02]  /*1990*/  MUFU.RCP64H R9, R3 ;  /* 0x0000000300097308 */ /* 0x000e240000001800 */
[----:B0-----:R-:W-:-:S08]  /*19a0*/  DFMA R10, -R2, R8, 1 ;  /* 0x3ff00000020a742b */ /* 0x001fd00000000108 */
[----:B------:R-:W-:-:S08]  /*19b0*/  DFMA R10, R10, R10, R10 ;  /* 0x0000000a0a0a722b */ /* 0x000fd0000000000a */
[----:B------:R-:W-:-:S08]  /*19c0*/  DFMA R10, R8, R10, R8 ;  /* 0x0000000a080a722b */ /* 0x000fd00000000008 */
[----:B------:R-:W-:-:S08]  /*19d0*/  DFMA R8, -R2, R10, 1 ;  /* 0x3ff000000208742b */ /* 0x000fd0000000010a */
[----:B------:R-:W-:-:S08]  /*19e0*/  DFMA R8, R10, R8, R10 ;  /* 0x000000080a08722b */ /* 0x000fd0000000000a */
[----:B------:R-:W-:Y:S01]  /*19f0*/  DMUL R8, R8, 8.11296384146066816958e+31 ;  /* 0x4690000008087828 */ /* 0x000fe20000000000 */
[----:B------:R-:W-:Y:S10]  /*1a00*/  BRA `(.L_x_5) ;  /* 0x0000000000087947 */ /* 0x000ff40003800000 */
.L_x_4:
[----:B------:R-:W-:Y:S02]  /*1a10*/  LOP3.LUT R9, R3, 0x80000, RZ, 0xfc, !PT ;  /* 0x0008000003097812 */ /* 0x000fe400078efcff */
[----:B------:R-:W-:-:S07]  /*1a20*/  MOV R8, R2 ;  /* 0x0000000200087202 */ /* 0x000fce0000000f00 */
.L_x_5:
[----:B------:R-:W-:-:S04]  /*1a30*/  MOV R5, 0x0 ;  /* 0x0000000000057802 */ /* 0x000fc80000000f00 */
[----:B------:R-:W-:Y:S05]  /*1a40*/  RET.REL.NODEC R4 `(_Z20update_inverse_cuda2IdEvPPT_S2_S2_S2_iii) ;  /* 0xffffffe4046c7950 */ /* 0x000fea0003c3ffff */
.L_x_7:
[----:B------:R-:W-:-:S00]  /*1a50*/  BRA `(.L_x_7) ;  /* 0xfffffffc00fc7947 */ /* 0x000fc0000383ffff */
[----:B------:R-:W-:-:S00]  /*1a60*/  NOP ;  /* 0x0000000000007918 */ /* 0x000fc00000000000 */
        /* <DEDUP_REMOVED lines=9> */
.L_x_33:


//--------------------- .text._Z20update_inverse_cuda1IdEvPPT_S2_S2_S2_S2_iii --------------------------
	.section	.text._Z20update_inverse_cuda1IdEvPPT_S2_S2_S2_S2_iii,"ax",@progbits
	.align	128
        .global         _Z20update_inverse_cuda1IdEvPPT_S2_S2_S2_S2_iii
        .type           _Z20update_inverse_cuda1IdEvPPT_S2_S2_S2_S2_iii,@function
        .size           _Z20update_inverse_cuda1IdEvPPT_S2_S2_S2_S2_iii,(.L_x_36 - _Z20update_inverse_cuda1IdEvPPT_S2_S2_S2_S2_iii)
        .other          _Z20update_inverse_cuda1IdEvPPT_S2_S2_S2_S2_iii,@"STO_CUDA_ENTRY STV_DEFAULT"
_Z20update_inverse_cuda1IdEvPPT_S2_S2_S2_S2_iii:
.text._Z20update_inverse_cuda1IdEvPPT_S2_S2_S2_S2_iii:
[----:B------:R-:W-:Y:S01]  /*0000*/  LDC R1, c[0x0][0x37c] ;  /* 0x0000df00ff017b82 */ /* 0x000fe20000000800 */
[----:B------:R-:W0:Y:S07]  /*0010*/  S2R R0, SR_TID.X ;  /* 0x0000000000007919 */ /* 0x000e2e0000002100 */
[----:B------:R-:W1:Y:S01]  /*0020*/  LDC.64 R4, c[0x0][0x380] ;  /* 0x0000e000ff047b82 */ /* 0x000e620000000a00 */
[----:B------:R-:W2:Y:S07]  /*0030*/  LDCU.64 UR12, c[0x0][0x358] ;  /* 0x00006b00ff0c77ac */ /* 0x000eae0008000a00 */
[----:B------:R-:W3:Y:S08]  /*0040*/  LDC.64 R6, c[0x0][0x388] ;  /* 0x0000e200ff067b82 */ /* 0x000ef00000000a00 */
[----:B------:R-:W4:Y:S08]  /*0050*/  LDC.64 R8, c[0x0][0x390] ;  /* 0x0000e400ff087b82 */ /* 0x000f300000000a00 */
[----:B------:R-:W5:Y:S01]  /*0060*/  LDC.64 R10, c[0x0][0x398] ;  /* 0x0000e600ff0a7b82 */ /* 0x000f620000000a00 */
[----:B------:R-:W5:Y:S01]  /*0070*/  S2R R14, SR_CgaCtaId ;  /* 0x00000000000e7919 */ /* 0x000f620000008800 */
[----:B------:R-:W5:Y:S01]  /*0080*/  LDCU UR9, c[0x0][0x3a8] ;  /* 0x00007500ff0977ac */ /* 0x000f620008000800 */
[----:B0-----:R-:W-:-:S05]  /*0090*/  ISETP.NE.AND P0, PT, R0, RZ, PT ;  /* 0x000000ff0000720c */ /* 0x001fca0003f05270 */
[----:B------:R-:W0:Y:S08]  /*00a0*/  S2UR UR8, SR_CgaCtaId ;  /* 0x00000000000879c3 */ /* 0x000e300000008800 */
[----:B------:R-:W0:Y:S01]  /*00b0*/  S2UR UR5, SR_CTAID.X ;  /* 0x00000000000579c3 */ /* 0x000e220000002500 */
[----:B------:R-:W1:Y:S07]  /*00c0*/  @!P0 S2R R3, SR_CTAID.Y ;  /* 0x0000000000038919 */ /* 0x000e6e0000002600 */
[----:B------:R-:W0:Y:S08]  /*00d0*/  @!P0 LDC.64 R12, c[0x0][0x3a0] ;  /* 0x0000e800ff0c8b82 */ /* 0x000e300000000a00 */
[----:B------:R-:W0:Y:S01]  /*00e0*/  LDC R2, c[0x0][0x3b0] ;  /* 0x0000ec00ff027b82 */ /* 0x000e220000000800 */
[----:B-1----:R-:W-:-:S04]  /*00f0*/  @!P0 IMAD.WIDE.U32 R4, R3, 0x8, R4 ;  /* 0x0000000803048825 */ /* 0x002fc800078e0004 */
[C---:B---3--:R-:W-:Y:S02]  /*0100*/  @!P0 IMAD.WIDE.U32 R6, R3.reuse, 0x8, R6 ;  /* 0x0000000803068825 */ /* 0x048fe400078e0006 */
[----:B--2---:R-:W2:Y:S02]  /*0110*/  @!P0 LDG.E.64 R4, desc[UR12][R4.64] ;  /* 0x0000000c04048981 */ /* 0x004ea4000c1e1b00 */
[C---:B----4-:R-:W-:Y:S02]  /*0120*/  @!P0 IMAD.WIDE.U32 R8, R3.reuse, 0x8, R8 ;  /* 0x0000000803088825 */ /* 0x050fe400078e0008 */
[----:B------:R-:W2:Y:S02]  /*0130*/  @!P0 LDG.E.64 R6, desc[UR12][R6.64] ;  /* 0x0000000c06068981 */ /* 0x000ea4000c1e1b00 */
[C---:B-----5:R-:W-:Y:S02]  /*0140*/  @!P0 IMAD.WIDE.U32 R10, R3.reuse, 0x8, R10 ;  /* 0x00000008030a8825 */ /* 0x060fe400078e000a */
[----:B------:R-:W3:Y:S02]  /*0150*/  @!P0 LDG.E.64 R8, desc[UR12][R8.64] ;  /* 0x0000000c08088981 */ /* 0x000ee4000c1e1b00 */
[----:B0-----:R-:W-:-:S02]  /*0160*/  @!P0 IMAD.WIDE.U32 R12, R3, 0x8, R12 ;  /* 0x00000008030c8825 */ /* 0x001fc400078e000c */
[----:B------:R-:W3:Y:S04]  /*0170*/  @!P0 LDG.E.64 R10, desc[UR12][R10.64] ;  /* 0x0000000c0a0a8981 */ /* 0x000ee8000c1e1b00 */
[----:B------:R-:W4:Y:S01]  /*0180*/  @!P0 LDG.E.64 R12, desc[UR12][R12.64] ;  /* 0x0000000c0c0c8981 */ /* 0x000f22000c1e1b00 */
[----:B------:R-:W-:-:S04]  /*0190*/  MOV R3, 0x400 ;  /* 0x0000040000037802 */ /* 0x000fc80000000f00 */
[----:B------:R-:W-:Y:S02]  /*01a0*/  R2UR UR7, R3 ;  /* 0x00000000030772ca */ /* 0x000fe400000e0000 */
[----:B------:R-:W-:-:S11]  /*01b0*/  @!P0 LEA R3, R14, R3, 0x18 ;  /* 0x000000030e038211 */ /* 0x000fd600078ec0ff */
[----:B------:R-:W-:-:S04]  /*01c0*/  UIADD3 UR4, UPT, UPT, UR7, 0x28, URZ ;  /* 0x0000002807047890 */ /* 0x000fc8000fffe0ff */
[----:B------:R-:W-:-:S06]  /*01d0*/  ULEA UR4, UR8, UR4, 0x18 ;  /* 0x0000000408047291 */ /* 0x000fcc000f8ec0ff */
[----:B------:R-:W-:Y:S01]  /*01e0*/  LEA R19, R0, UR4, 0x3 ;  /* 0x0000000400137c11 */ /* 0x000fe2000f8e18ff */
[----:B------:R-:W-:-:S04]  /*01f0*/  USHF.L.U32 UR4, UR5, 0x6, URZ ;  /* 0x0000000605047899 */ /* 0x000fc800080006ff */
[----:B------:R-:W-:Y:S02]  /*0200*/  UIADD3 UR6, UPT, UPT, UR4, 0x40, URZ ;  /* 0x0000004004067890 */ /* 0x000fe4000fffe0ff */
[----:B------:R-:W-:Y:S01]  /*0210*/  ISETP.GE.U32.AND P1, PT, R2, UR4, PT ;  /* 0x0000000402007c0c */ /* 0x000fe2000bf26070 */
[----:B------:R-:W-:-:S04]  /*0220*/  USHF.R.S32.HI UR5, URZ, 0x1f, UR9 ;  /* 0x0000001fff057899 */ /* 0x000fc80008011409 */
[----:B------:R-:W-:Y:S01]  /*0230*/  ULEA.HI UR5, UR5, UR9, URZ, 0x6 ;  /* 0x0000000905057291 */ /* 0x000fe2000f8f30ff */
[----:B------:R-:W-:-:S03]  /*0240*/  IADD3 R18, PT, PT, R0, UR4, RZ ;  /* 0x0000000400127c10 */ /* 0x000fc6000fffe0ff */
[----:B------:R-:W-:Y:S01]  /*0250*/  USHF.R.S32.HI UR5, URZ, 0x6, UR5 ;  /* 0x00000006ff057899 */ /* 0x000fe20008011405 */
[----:B--2---:R0:W-:Y:S04]  /*0260*/  @!P0 STS.128 [R3], R4 ;  /* 0x0000000403008388 */ /* 0x0041e80000000c00 */
[----:B---3--:R0:W-:Y:S04]  /*0270*/  @!P0 STS.128 [R3+0x10], R8 ;  /* 0x0000100803008388 */ /* 0x0081e80000000c00 */
[----:B----4-:R0:W-:Y:S01]  /*0280*/  @!P0 STS.64 [R3+0x20], R12 ;  /* 0x0000200c03008388 */ /* 0x0101e20000000a00 */
[----:B------:R-:W-:Y:S01]  /*0290*/  BAR.SYNC.DEFER_BLOCKING 0x0 ;  /* 0x0000000000007b1d */ /* 0x000fe20000010000 */
[----:B------:R-:W-:-:S05]  /*02a0*/  ISETP.LT.U32.AND P0, PT, R2, UR6, PT ;  /* 0x0000000602007c0c */ /* 0x000fca000bf01070 */
[----:B------:R0:W-:Y:S08]  /*02b0*/  STS.64 [R19], RZ ;  /* 0x000000ff13007388 */ /* 0x0001f00000000a00 */
[----:B0-----:R-:W-:Y:S05]  /*02c0*/  @P0 BRA P1, `(.L_x_8) ;  /* 0x0000001400bc0947 */ /* 0x001fea0000800000 */
[----:B------:R-:W-:-:S09]  /*02d0*/  UISETP.GE.AND UP0, UPT, UR9, 0x40, UPT ;  /* 0x000000400900788c */ /* 0x000fd2000bf06270 */
[----:B------:R-:W-:Y:S05]  /*02e0*/  BRA.U !UP0, `(.L_x_9) ;  /* 0x0000001d08907547 */ /* 0x000fea000b800000 */
[----:B------:R-:W0:Y:S01]  /*02f0*/  LDC R3, c[0x0][0x3ac] ;  /* 0x0000eb00ff037b82 */ /* 0x000e220000000800 */
[----:B------:R-:W-:Y:S02]  /*0300*/  UIADD3 UR6, UPT, UPT, UR7, 0x628, URZ ;  /* 0x0000062807067890 */ /* 0x000fe4000fffe0ff */
[----:B------:R-:W-:Y:S02]  /*0310*/  UIADD3 UR4, UPT, UPT, UR7, 0x428, URZ ;  /* 0x0000042807047890 */ /* 0x000fe4000fffe0ff */
[----:B------:R-:W-:Y:S02]  /*0320*/  ULEA UR6, UR8, UR6, 0x18 ;  /* 0x0000000608067291 */ /* 0x000fe4000f8ec0ff */
[----:B------:R-:W-:-:S04]  /*0330*/  ULEA UR4, UR8, UR4, 0x18 ;  /* 0x0000000408047291 */ /* 0x000fc8000f8ec0ff */
[C---:B------:R-:W-:Y:S02]  /*0340*/  LEA R16, R0.reuse, UR6, 0x3 ;  /* 0x0000000600107c11 */ /* 0x040fe4000f8e18ff */
[----:B------:R-:W-:Y:S01]  /*0350*/  LEA R17, R0, UR4, 0x3 ;  /* 0x0000000400117c11 */ /* 0x000fe2000f8e18ff */
[----:B------:R-:W-:-:S06]  /*0360*/  UMOV UR4, URZ ;  /* 0x000000ff00047c82 */ /* 0x000fcc0008000000 */
.L_x_10:
[----:B------:R-:W-:Y:S02]  /*0370*/  ULEA UR10, UR8, UR7, 0x18 ;  /* 0x00000007080a7291 */ /* 0x000fe4000f8ec0ff */
[----:B------:R-:W-:-:S06]  /*0380*/  USHF.L.U32 UR6, UR4, 0x6, URZ ;  /* 0x0000000604067899 */ /* 0x000fcc00080006ff */
[----:B------:R-:W-:Y:S01]  /*0390*/  IADD3 R9, PT, PT, R0, UR6, RZ ;  /* 0x0000000600097c10 */ /* 0x000fe2000fffe0ff */
[----:B-1----:R-:W1:Y:S04]  /*03a0*/  LDS.64 R4, [UR10+0x10] ;  /* 0x0000100aff047984 */ /* 0x002e680008000a00 */
[----:B-1----:R-:W-:-:S06]  /*03b0*/  IMAD.WIDE.U32 R4, R9, 0x8, R4 ;  /* 0x0000000809047825 */ /* 0x002fcc00078e0004 */
[----:B------:R-:W2:Y:S01]  /*03c0*/  LDG.E.64 R4, desc[UR12][R4.64] ;  /* 0x0000000c04047981 */ /* 0x000ea2000c1e1b00 */
[----:B0-----:R-:W-:-:S03]  /*03d0*/  IMAD R9, R2, R3, R9 ;  /* 0x0000000302097224 */ /* 0x001fc600078e0209 */
[----:B--2---:R-:W-:Y:S04]  /*03e0*/  STS.64 [R17], R4 ;  /* 0x0000000411007388 */ /* 0x004fe80000000a00 */
[----:B------:R-:W0:Y:S02]  /*03f0*/  LDS.64 R6, [UR10] ;  /* 0x0000000aff067984 */ /* 0x000e240008000a00 */
[----:B0-----:R-:W-:-:S05]  /*0400*/  IMAD.WIDE.U32 R6, R9, 0x8, R6 ;  /* 0x0000000809067825 */ /* 0x001fca00078e0006 */
[----:B------:R-:W2:Y:S01]  /*0410*/  LDG.E.64 R12, desc[UR12][R6.64] ;  /* 0x0000000c060c7981 */ /* 0x000ea2000c1e1b00 */
[----:B------:R-:W-:-:S03]  /*0420*/  IMAD R15, R3, UR6, R18 ;  /* 0x00000006030f7c24 */ /* 0x000fc6000f8e0212 */
[----:B------:R-:W-:Y:S04]  /*0430*/  STG.E.64 desc[UR12][R6.64], R4 ;  /* 0x0000000406007986 */ /* 0x000fe8000c101b0c */
[----:B--2---:R-:W-:Y:S01]  /*0440*/  STS.64 [R16], R12 ;  /* 0x0000000c10007388 */ /* 0x004fe20000000a00 */
[----:B------:R-:W-:Y:S06]  /*0450*/  BAR.SYNC.DEFER_BLOCKING 0x0 ;  /* 0x0000000000007b1d */ /* 0x000fec0000010000 */
[----:B------:R-:W0:Y:S04]  /*0460*/  LDS.64 R20, [UR10+0x8] ;  /* 0x0000080aff147984 */ /* 0x000e280008000a00 */
[----:B------:R-:W-:Y:S04]  /*0470*/  LDS.64 R8, [UR10+0x428] ;  /* 0x0004280aff087984 */ /* 0x000fe80008000a00 */
[----:B------:R-:W1:Y:S04]  /*0480*/  LDS.128 R4, [UR10+0x620] ;  /* 0x0006200aff047984 */ /* 0x000e680008000c00 */
[----:B------:R-:W2:Y:S01]  /*0490*/  LDS.64 R12, [R19] ;  /* 0x00000000130c7984 */ /* 0x000ea20000000a00 */
[----:B0-----:R-:W-:-:S05]  /*04a0*/  IMAD.WIDE R14, R15, 0x8, R20 ;  /* 0x000000080f0e7825 */ /* 0x001fca00078e0214 */
[----:B------:R-:W2:Y:S01]  /*04b0*/  LDG.E.64 R10, desc[UR12][R14.64] ;  /* 0x0000000c0e0a7981 */ /* 0x000ea2000c1e1b00 */
[----:B------:R-:W-:-:S05]  /*04c0*/  IMAD.WIDE R28, R3, 0x8, R14 ;  /* 0x00000008031c7825 */ /* 0x000fca00078e020e */
[----:B------:R-:W3:Y:S01]  /*04d0*/  LDG.E.64 R24, desc[UR12][R28.64] ;  /* 0x0000000c1c187981 */ /* 0x000ee2000c1e1b00 */
[----:B------:R-:W-:-:S05]  /*04e0*/  IMAD.WIDE R22, R3, 0x8, R28 ;  /* 0x0000000803167825 */ /* 0x000fca00078e021c */
[----:B------:R-:W4:Y:S01]  /*04f0*/  LDG.E.64 R26, desc[UR12][R22.64] ;  /* 0x0000000c161a7981 */ /* 0x000f22000c1e1b00 */
[----:B-1----:R-:W-:-:S08]  /*0500*/  DADD R6, R8, -R6 ;  /* 0x0000000008067229 */ /* 0x002fd00000000806 */
[----:B--2---:R-:W-:Y:S01]  /*0510*/  DFMA R6, R10, R6, R12 ;  /* 0x000000060a06722b */ /* 0x004fe2000000000c */
[----:B------:R-:W-:Y:S04]  /*0520*/  LDS.128 R8, [UR10+0x430] ;  /* 0x0004300aff087984 */ /* 0x000fe80008000c00 */
[----:B------:R-:W0:Y:S02]  /*0530*/  LDS.128 R12, [UR10+0x630] ;  /* 0x0006300aff0c7984 */ /* 0x000e240008000c00 */
[----:B0-----:R-:W-:Y:S02]  /*0540*/  DADD R8, R8, -R12 ;  /* 0x0000000008087229 */ /* 0x001fe4000000080c */
[----:B------:R-:W-:-:S06]  /*0550*/  DADD R14, R10, -R14 ;  /* 0x000000000a0e7229 */ /* 0x000fcc000000080e */
[----:B---3--:R-:W-:Y:S02]  /*0560*/  DFMA R6, R24, R8, R6 ;  /* 0x000000081806722b */ /* 0x008fe40000000006 */
[----:B------:R-:W-:Y:S01]  /*0570*/  LDS.128 R8, [UR10+0x440] ;  /* 0x0004400aff087984 */ /* 0x000fe20008000c00 */
[----:B------:R-:W-:-:S05]  /*0580*/  IMAD.WIDE R24, R3, 0x8, R22 ;  /* 0x0000000803187825 */ /* 0x000fca00078e0216 */
[----:B----4-:R-:W-:Y:S01]  /*0590*/  DFMA R26, R26, R14, R6 ;  /* 0x0000000e1a1a722b */ /* 0x010fe20000000006 */
[----:B------:R-:W2:Y:S04]  /*05a0*/  LDG.E.64 R28, desc[UR12][R24.64] ;  /* 0x0000000c181c7981 */ /* 0x000ea8000c1e1b00 */
[----:B------:R-:W0:Y:S01]  /*05b0*/  LDS.128 R12, [UR10+0x640] ;  /* 0x0006400aff0c7984 */ /* 0x000e220008000c00 */
[----:B------:R-:W-:Y:S01]  /*05c0*/  IMAD.WIDE R6, R3, 0x8, R24 ;  /* 0x0000000803067825 */ /* 0x000fe200078e0218 */
[----:B0-----:R-:W-:-:S04]  /*05d0*/  DADD R12, R8, -R12 ;  /* 0x00000000080c7229 */ /* 0x001fc8000000080c */
[----:B------:R0:W3:Y:S01]  /*05e0*/  LDG.E.64 R8, desc[UR12][R6.64] ;  /* 0x0000000c06087981 */ /* 0x0000e2000c1e1b00 */
[----:B------:R-:W-:-:S05]  /*05f0*/  IMAD.WIDE R22, R3, 0x8, R6 ;  /* 0x0000000803167825 */ /* 0x000fca00078e0206 */
[----:B------:R-:W4:Y:S01]  /*0600*/  LDG.E.64 R24, desc[UR12][R22.64] ;  /* 0x0000000c16187981 */ /* 0x000f22000c1e1b00 */
[----:B0-----:R-:W-:-:S05]  /*0610*/  IMAD.WIDE R6, R3, 0x8, R22 ;  /* 0x0000000803067825 */ /* 0x001fca00078e0216 */
[----:B------:R-:W5:Y:S01]  /*0620*/  LDG.E.64 R22, desc[UR12][R6.64] ;  /* 0x0000000c06167981 */ /* 0x000f62000c1e1b00 */
[----:B------:R-:W-:Y:S01]  /*0630*/  DADD R10, R10, -R14 ;  /* 0x000000000a0a7229 */ /* 0x000fe2000000080e */
[----:B------:R-:W-:Y:S01]  /*0640*/  UIADD3 UR9, UPT, UPT, UR6, 0x8, URZ ;  /* 0x0000000806097890 */ /* 0x000fe2000fffe0ff */
[----:B--2---:R-:W-:Y:S01]  /*0650*/  DFMA R26, R28, R12, R26 ;  /* 0x0000000c1c1a722b */ /* 0x004fe2000000001a */
[----:B------:R-:W-:Y:S07]  /*0660*/  LDS.128 R12, [UR10+0x650] ;  /* 0x0006500aff0c7984 */ /* 0x000fee0008000c00 */
[----:B---3--:R-:W-:Y:S01]  /*0670*/  DFMA R26, R8, R10, R26 ;  /* 0x0000000a081a722b */ /* 0x008fe2000000001a */
[----:B------:R-:W0:Y:S02]  /*0680*/  LDS.128 R8, [UR10+0x450] ;  /* 0x0004500aff087984 */ /* 0x000e240008000c00 */
[----:B0-----:R-:W-:-:S02]  /*0690*/  DADD R8, R8, -R12 ;  /* 0x0000000008087229 */ /* 0x001fc4000000080c */
[----:B------:R-:W-:-:S06]  /*06a0*/  DADD R14, R10, -R14 ;  /* 0x000000000a0e7229 */ /* 0x000fcc000000080e */
[----:B----4-:R-:W-:Y:S02]  /*06b0*/  DFMA R26, R24, R8, R26 ;  /* 0x00000008181a722b */ /* 0x010fe4000000001a */
[----:B------:R-:W-:Y:S06]  /*06c0*/  LDS.128 R8, [UR10+0x460] ;  /* 0x0004600aff087984 */ /* 0x000fec0008000c00 */
[----:B-----5:R-:W-:Y:S01]  /*06d0*/  DFMA R26, R22, R14, R26 ;  /* 0x0000000e161a722b */ /* 0x020fe2000000001a */
[----:B------:R-:W0:Y:S01]  /*06e0*/  LDS.128 R12, [UR10+0x660] ;  /* 0x0006600aff0c7984 */ /* 0x000e220008000c00 */
[----:B------:R-:W-:-:S04]  /*06f0*/  IMAD.WIDE R28, R3, 0x8, R6 ;  /* 0x00000008031c7825 */ /* 0x000fc800078e0206 */
[----:B------:R-:W-:Y:S02]  /*0700*/  IMAD R7, R3, UR9, R18 ;  /* 0x0000000903077c24 */ /* 0x000fe4000f8e0212 */
[----:B------:R-:W2:Y:S02]  /*0710*/  LDG.E.64 R28, desc[UR12][R28.64] ;  /* 0x0000000c1c1c7981 */ /* 0x000ea4000c1e1b00 */
[----:B------:R-:W-:Y:S01]  /*0720*/  IMAD.WIDE R6, R7, 0x8, R20 ;  /* 0x0000000807067825 */ /* 0x000fe200078e0214 */
[----:B0-----:R-:W-:-:S04]  /*0730*/  DADD R12, R8, -R12 ;  /* 0x00000000080c7229 */ /* 0x001fc8000000080c */
[----:B------:R0:W3:Y:S01]  /*0740*/  LDG.E.64 R8, desc[UR12][R6.64] ;  /* 0x0000000c06087981 */ /* 0x0000e2000c1e1b00 */
[----:B------:R-:W-:-:S05]  /*0750*/  IMAD.WIDE R22, R3, 0x8, R6 ;  /* 0x0000000803167825 */ /* 0x000fca00078e0206 */
[----:B------:R-:W4:Y:S01]  /*0760*/  LDG.E.64 R24, desc[UR12][R22.64] ;  /* 0x0000000c16187981 */ /* 0x000f22000c1e1b00 */
[----:B0-----:R-:W-:-:S05]  /*0770*/  IMAD.WIDE R6, R3, 0x8, R22 ;  /* 0x0000000803067825 */ /* 0x001fca00078e0216 */
[----:B------:R-:W5:Y:S01]  /*0780*/  LDG.E.64 R22, desc[UR12][R6.64] ;  /* 0x0000000c06167981 */ /* 0x000f62000c1e1b00 */
[----:B------:R-:W-:Y:S02]  /*0790*/  DADD R10, R10, -R14 ;  /* 0x000000000a0a7229 */ /* 0x000fe4000000080e */
        /* <DEDUP_REMOVED lines=10> */
[----:B------:R-:W-:-:S05]  /*0840*/  IMAD.WIDE R24, R3, 0x8, R6 ;  /* 0x0000000803187825 */ /* 0x000fca00078e0206 */
[----:B------:R-:W2:Y:S01]  /*0850*/  LDG.E.64 R28, desc[UR12][R24.64] ;  /* 0x0000000c181c7981 */ /* 0x000ea2000c1e1b00 */
        /* <DEDUP_REMOVED lines=146> */
[----:B------:R-:W-:Y:S01]  /*1180*/  IMAD R7, R3, UR9, R18 ;  /* 0x0000000903077c24 */ /* 0x000fe2000f8e0212 */
[----:B------:R-:W2:Y:S03]  /*1190*/  LDG.E.64 R28, desc[UR12][R26.64] ;  /* 0x0000000c1a1c7981 */ /* 0x000ea6000c1e1b00 */
[----:B------:R-:W-:Y:S01]  /*11a0*/  IMAD.WIDE R6, R7, 0x8, R20 ;  /* 0x0000000807067825 */ /* 0x000fe200078e0214 */
[----:B0-----:R-:W-:-:S04]  /*11b0*/  DADD R12, R8, -R12 ;  /* 0x00000000080c7229 */ /* 0x001fc8000000080c */
[----:B------:R-:W3:Y:S01]  /*11c0*/  LDG.E.64 R8, desc[UR12][R6.64] ;  /* 0x0000000c06087981 */ /* 0x000ee2000c1e1b00 */
[----:B------:R-:W-:-:S05]  /*11d0*/  IMAD.WIDE R24, R3, 0x8, R6 ;  /* 0x0000000803187825 */ /* 0x000fca00078e0206 */
[----:B------:R0:W4:Y:S02]  /*11e0*/  LDG.E.64 R6, desc[UR12][R24.64] ;  /* 0x0000000c18067981 */ /* 0x000124000c1e1b00 */
[----:B0-----:R-:W-:-:S05]  /*11f0*/  IMAD.WIDE R24, R3, 0x8, R24 ;  /* 0x0000000803187825 */ /* 0x001fca00078e0218 */
[----:B------:R-:W5:Y:S01]  /*1200*/  LDG.E.64 R26, desc[UR12][R24.64] ;  /* 0x0000000c181a7981 */ /* 0x000f62000c1e1b00 */
[----:B------:R-:W-:Y:S02]  /*1210*/  DADD R10, R10, -R14 ;  /* 0x000000000a0a7229 */ /* 0x000fe4000000080e */
[----:B--2---:R-:W-:Y:S01]  /*1220*/  DFMA R28, R28, R12, R22 ;  /* 0x0000000c1c1c722b */ /* 0x004fe20000000016 */
[----:B------:R-:W-:Y:S07]  /*1230*/  LDS.128 R12, [UR10+0x770] ;  /* 0x0007700aff0c7984 */ /* 0x000fee0008000c00 */
[----:B---3--:R-:W-:Y:S01]  /*1240*/  DFMA R28, R8, R10, R28 ;  /* 0x0000000a081c722b */ /* 0x008fe2000000001c */
[----:B------:R-:W0:Y:S01]  /*1250*/  LDS.128 R8, [UR10+0x570] ;  /* 0x0005700aff087984 */ /* 0x000e220008000c00 */
[----:B------:R-:W-:Y:S01]  /*1260*/  IMAD.WIDE R22, R3, 0x8, R24 ;  /* 0x0000000803167825 */ /* 0x000fe200078e0218 */
[----:B0-----:R-:W-:-:S08]  /*1270*/  DADD R8, R8, -R12 ;  /* 0x0000000008087229 */ /* 0x001fd0000000080c */
[----:B----4-:R-:W-:Y:S01]  /*1280*/  DFMA R8, R6, R8, R28 ;  /* 0x000000080608722b */ /* 0x010fe2000000001c */
[----:B------:R0:W2:Y:S01]  /*1290*/  LDG.E.64 R6, desc[UR12][R22.64] ;  /* 0x0000000c16067981 */ /* 0x0000a2000c1e1b00 */
[----:B------:R-:W-:-:S03]  /*12a0*/  DADD R10, R10, -R14 ;  /* 0x000000000a0a7229 */ /* 0x000fc6000000080e */
[----:B------:R-:W-:Y:S05]  /*12b0*/  LDS.128 R12, [UR10+0x780] ;  /* 0x0007800aff0c7984 */ /* 0x000fea0008000c00 */
[----:B-----5:R-:W-:Y:S02]  /*12c0*/  DFMA R26, R26, R10, R8 ;  /* 0x0000000a1a1a722b */ /* 0x020fe40000000008 */
[----:B------:R-:W1:Y:S01]  /*12d0*/  LDS.128 R8, [UR10+0x580] ;  /* 0x0005800aff087984 */ /* 0x000e620008000c00 */
[----:B0-----:R-:W-:Y:S01]  /*12e0*/  IMAD.WIDE R22, R3, 0x8, R22 ;  /* 0x0000000803167825 */ /* 0x001fe200078e0216 */
[----:B-1----:R-:W-:-:S04]  /*12f0*/  DADD R12, R8, -R12 ;  /* 0x00000000080c7229 */ /* 0x002fc8000000080c */
[----:B------:R-:W3:Y:S01]  /*1300*/  LDG.E.64 R8, desc[UR12][R22.64] ;  /* 0x0000000c16087981 */ /* 0x000ee2000c1e1b00 */
[----:B------:R-:W-:-:S05]  /*1310*/  IMAD.WIDE R28, R3, 0x8, R22 ;  /* 0x00000008031c7825 */ /* 0x000fca00078e0216 */
[----:B------:R0:W4:Y:S02]  /*1320*/  LDG.E.64 R24, desc[UR12][R28.64] ;  /* 0x0000000c1c187981 */ /* 0x000124000c1e1b00 */
[----:B0-----:R-:W-:-:S05]  /*1330*/  IMAD.WIDE R28, R3, 0x8, R28 ;  /* 0x00000008031c7825 */ /* 0x001fca00078e021c */
[----:B------:R-:W5:Y:S01]  /*1340*/  LDG.E.64 R22, desc[UR12][R28.64] ;  /* 0x0000000c1c167981 */ /* 0x000f62000c1e1b00 */
[----:B------:R-:W-:Y:S01]  /*1350*/  DADD R10, R10, -R14 ;  /* 0x000000000a0a7229 */ /* 0x000fe2000000080e */
[----:B------:R-:W-:Y:S01]  /*1360*/  UIADD3 UR9, UPT, UPT, UR6, 0x30, URZ ;  /* 0x0000003006097890 */ /* 0x000fe2000fffe0ff */
[----:B--2---:R-:W-:Y:S01]  /*1370*/  DFMA R26, R6, R12, R26 ;  /* 0x0000000c061a722b */ /* 0x004fe2000000001a */
[----:B------:R-:W-:Y:S01]  /*1380*/  IMAD.WIDE R6, R3, 0x8, R28 ;  /* 0x0000000803067825 */ /* 0x000fe200078e021c */
[----:B------:R-:W-:Y:S05]  /*1390*/  LDS.128 R12, [UR10+0x790] ;  /* 0x0007900aff0c7984 */ /* 0x000fea0008000c00 */
[----:B------:R-:W2:Y:S01]  /*13a0*/  LDG.E.64 R6, desc[UR12][R6.64] ;  /* 0x0000000c06067981 */ /* 0x000ea2000c1e1b00 */
[----:B---3--:R-:W-:-:S03]  /*13b0*/  DFMA R26, R8, R10, R26 ;  /* 0x0000000a081a722b */ /* 0x008fc6000000001a */
[----:B------:R-:W0:Y:S02]  /*13c0*/  LDS.128 R8, [UR10+0x590] ;  /* 0x0005900aff087984 */ /* 0x000e240008000c00 */
[----:B0-----:R-:W-:Y:S02]  /*13d0*/  DADD R8, R8, -R12 ;  /* 0x0000000008087229 */ /* 0x001fe4000000080c */
[----:B------:R-:W-:-:S06]  /*13e0*/  DADD R14, R10, -R14 ;  /* 0x000000000a0e7229 */ /* 0x000fcc000000080e */
[----:B----4-:R-:W-:Y:S02]  /*13f0*/  DFMA R24, R24, R8, R26 ;  /* 0x000000081818722b */ /* 0x010fe4000000001a */
[----:B------:R-:W-:Y:S06]  /*1400*/  LDS.128 R8, [UR10+0x5a0] ;  /* 0x0005a00aff087984 */ /* 0x000fec0008000c00 */
[----:B-----5:R-:W-:Y:S01]  /*1410*/  DFMA R22, R22, R14, R24 ;  /* 0x0000000e1616722b */ /* 0x020fe20000000018 */
[----:B------:R-:W-:Y:S01]  /*1420*/  IMAD R25, R3, UR9, R18 ;  /* 0x0000000903197c24 */ /* 0x000fe2000f8e0212 */
[----:B------:R-:W0:Y:S03]  /*1430*/  LDS.128 R12, [UR10+0x7a0] ;  /* 0x0007a00aff0c7984 */ /* 0x000e260008000c00 */
[----:B------:R-:W-:-:S05]  /*1440*/  IMAD.WIDE R24, R25, 0x8, R20 ;  /* 0x0000000819187825 */ /* 0x000fca00078e0214 */
[----:B------:R-:W3:Y:S01]  /*1450*/  LDG.E.64 R28, desc[UR12][R24.64] ;  /* 0x0000000c181c7981 */ /* 0x000ee2000c1e1b00 */
[----:B0-----:R-:W-:Y:S01]  /*1460*/  DADD R12, R8, -R12 ;  /* 0x00000000080c7229 */ /* 0x001fe2000000080c */
[----:B------:R-:W-:-:S05]  /*1470*/  IMAD.WIDE R8, R3, 0x8, R24 ;  /* 0x0000000803087825 */ /* 0x000fca00078e0218 */
[----:B------:R0:W4:Y:S02]  /*1480*/  LDG.E.64 R26, desc[UR12][R8.64] ;  /* 0x0000000c081a7981 */ /* 0x000124000c1e1b00 */
[----:B0-----:R-:W-:-:S05]  /*1490*/  IMAD.WIDE R8, R3, 0x8, R8 ;  /* 0x0000000803087825 */ /* 0x001fca00078e0208 */
[----:B------:R0:W5:Y:S01]  /*14a0*/  LDG.E.64 R24, desc[UR12][R8.64] ;  /* 0x0000000c08187981 */ /* 0x000162000c1e1b00 */
[----:B--2---:R-:W-:Y:S01]  /*14b0*/  DFMA R12, R6, R12, R22 ;  /* 0x0000000c060c722b */ /* 0x004fe20000000016 */
[----:B------:R-:W-:-:S05]  /*14c0*/  IMAD.WIDE R6, R3, 0x8, R8 ;  /* 0x0000000803067825 */ /* 0x000fca00078e0208 */
[----:B------:R-:W2:Y:S01]  /*14d0*/  LDG.E.64 R22, desc[UR12][R6.64] ;  /* 0x0000000c06167981 */ /* 0x000ea2000c1e1b00 */
[----:B------:R-:W-:-:S08]  /*14e0*/  DADD R10, R10, -R14 ;  /* 0x000000000a0a7229 */ /* 0x000fd0000000080e */
[----:B---3--:R-:W-:Y:S02]  /*14f0*/  DFMA R28, R28, R10, R12 ;  /* 0x0000000a1c1c722b */ /* 0x008fe4000000000c */
[----:B0-----:R-:W-:Y:S04]  /*1500*/  LDS.128 R8, [UR10+0x5b0] ;  /* 0x0005b00aff087984 */ /* 0x001fe80008000c00 */
[----:B------:R-:W0:Y:S02]  /*1510*/  LDS.128 R12, [UR10+0x7b0] ;  /* 0x0007b00aff0c7984 */ /* 0x000e240008000c00 */
[----:B0-----:R-:W-:Y:S02]  /*1520*/  DADD R12, R8, -R12 ;  /* 0x00000000080c7229 */ /* 0x001fe4000000080c */
[----:B------:R-:W-:-:S06]  /*1530*/  DADD R10, R10, -R14 ;  /* 0x000000000a0a7229 */ /* 0x000fcc000000080e */
[----:B----4-:R-:W-:Y:S01]  /*1540*/  DFMA R12, R26, R12, R28 ;  /* 0x0000000c1a0c722b */ /* 0x010fe2000000001c */
[----:B------:R-:W-:-:S05]  /*1550*/  IMAD.WIDE R28, R3, 0x8, R6 ;  /* 0x00000008031c7825 */ /* 0x000fca00078e0206 */
[----:B------:R0:W3:Y:S02]  /*1560*/  LDG.E.64 R26, desc[UR12][R28.64] ;  /* 0x0000000c1c1a7981 */ /* 0x0000e4000c1e1b00 */
[----:B-----5:R-:W-:Y:S02]  /*1570*/  DFMA R24, R24, R10, R12 ;  /* 0x0000000a1818722b */ /* 0x020fe4000000000c */
[----:B------:R-:W-:Y:S04]  /*1580*/  LDS.128 R8, [UR10+0x5c0] ;  /* 0x0005c00aff087984 */ /* 0x000fe80008000c00 */
[----:B------:R-:W1:Y:S01]  /*1590*/  LDS.128 R12, [UR10+0x7c0] ;  /* 0x0007c00aff0c7984 */ /* 0x000e620008000c00 */
[----:B0-----:R-:W-:Y:S01]  /*15a0*/  IMAD.WIDE R28, R3, 0x8, R28 ;  /* 0x00000008031c7825 */ /* 0x001fe200078e021c */
[----:B-1----:R-:W-:-:S03]  /*15b0*/  DADD R8, R8, -R12 ;  /* 0x0000000008087229 */ /* 0x002fc6000000080c */
[----:B------:R-:W-:-:S05]  /*15c0*/  IMAD.WIDE R12, R3, 0x8, R28 ;  /* 0x00000008030c7825 */ /* 0x000fca00078e021c */
[----:B--2---:R-:W-:Y:S01]  /*15d0*/  DFMA R8, R22, R8, R24 ;  /* 0x000000081608722b */ /* 0x004fe20000000018 */
[----:B------:R-:W2:Y:S04]  /*15e0*/  LDG.E.64 R24, desc[UR12][R28.64] ;  /* 0x0000000c1c187981 */ /* 0x000ea8000c1e1b00 */
[----:B------:R0:W4:Y:S01]  /*15f0*/  LDG.E.64 R22, desc[UR12][R12.64] ;  /* 0x0000000c0c167981 */ /* 0x000122000c1e1b00 */
[----:B------:R-:W-:-:S06]  /*1600*/  IMAD.WIDE R6, R3, 0x8, R12 ;  /* 0x0000000803067825 */ /* 0x000fcc00078e020c */
[----:B------:R-:W5:Y:S01]  /*1610*/  LDG.E.64 R6, desc[UR12][R6.64] ;  /* 0x0000000c06067981 */ /* 0x000f62000c1e1b00 */
[----:B------:R-:W-:-:S03]  /*1620*/  DADD R10, R10, -R14 ;  /* 0x000000000a0a7229 */ /* 0x000fc6000000080e */
[----:B0-----:R-:W-:Y:S01]  /*1630*/  LDS.128 R12, [UR10+0x7d0] ;  /* 0x0007d00aff0c7984 */ /* 0x001fe20008000c00 */
[----:B------:R-:W-:-:S06]  /*1640*/  UIADD3 UR6, UPT, UPT, UR6, 0x38, URZ ;  /* 0x0000003806067890 */ /* 0x000fcc000fffe0ff */
[----:B------:R-:W-:-:S04]  /*1650*/  IMAD R29, R3, UR6, R18 ;  /* 0x00000006031d7c24 */ /* 0x000fc8000f8e0212 */
[----:B------:R-:W-:Y:S01]  /*1660*/  IMAD.WIDE R28, R29, 0x8, R20 ;  /* 0x000000081d1c7825 */ /* 0x000fe200078e0214 */
[----:B---3--:R-:W-:Y:S01]  /*1670*/  DFMA R26, R26, R10, R8 ;  /* 0x0000000a1a1a722b */ /* 0x008fe20000000008 */
[----:B------:R-:W0:Y:S02]  /*1680*/  LDS.128 R8, [UR10+0x5d0] ;  /* 0x0005d00aff087984 */ /* 0x000e240008000c00 */
[----:B0-----:R-:W-:Y:S02]  /*1690*/  DADD R8, R8, -R12 ;  /* 0x0000000008087229 */ /* 0x001fe4000000080c */
[----:B------:R-:W-:Y:S01]  /*16a0*/  DADD R10, R10, -R14 ;  /* 0x000000000a0a7229 */ /* 0x000fe2000000080e */
[----:B------:R-:W-:Y:S05]  /*16b0*/  LDS.128 R12, [UR10+0x7e0] ;  /* 0x0007e00aff0c7984 */ /* 0x000fea0008000c00 */
[----:B--2---:R-:W-:Y:S01]  /*16c0*/  DFMA R8, R24, R8, R26 ;  /* 0x000000081808722b */ /* 0x004fe2000000001a */
[----:B------:R-:W2:Y:S07]  /*16d0*/  LDG.E.64 R26, desc[UR12][R28.64] ;  /* 0x0000000c1c1a7981 */ /* 0x000eae000c1e1b00 */
[----:B----4-:R-:W-:-:S02]  /*16e0*/  DFMA R22, R22, R10, R8 ;  /* 0x0000000a1616722b */ /* 0x010fc40000000008 */
[----:B------:R-:W0:Y:S01]  /*16f0*/  LDS.128 R8, [UR10+0x5e0] ;  /* 0x0005e00aff087984 */ /* 0x000e220008000c00 */
[----:B------:R-:W-:-:S05]  /*1700*/  IMAD.WIDE R24, R3, 0x8, R28 ;  /* 0x0000000803187825 */ /* 0x000fca00078e021c */
[----:B------:R-:W3:Y:S01]  /*1710*/  LDG.E.64 R20, desc[UR12][R24.64] ;  /* 0x0000000c18147981 */ /* 0x000ee2000c1e1b00 */
[----:B0-----:R-:W-:Y:S01]  /*1720*/  DADD R8, R8, -R12 ;  /* 0x0000000008087229 */ /* 0x001fe2000000080c */
[----:B------:R-:W-:-:S05]  /*1730*/  IMAD.WIDE R12, R3, 0x8, R24 ;  /* 0x00000008030c7825 */ /* 0x000fca00078e0218 */
[----:B------:R0:W4:Y:S02]  /*1740*/  LDG.E.64 R24, desc[UR12][R12.64] ;  /* 0x0000000c0c187981 */ /* 0x000124000c1e1b00 */
[----:B-----5:R-:W-:Y:S01]  /*1750*/  DFMA R8, R6, R8, R22 ;  /* 0x000000080608722b */ /* 0x020fe20000000016 */
[----:B------:R-:W-:-:S05]  /*1760*/  IMAD.WIDE R22, R3, 0x8, R12 ;  /* 0x0000000803167825 */ /* 0x000fca00078e020c */
[----:B------:R-:W5:Y:S01]  /*1770*/  LDG.E.64 R6, desc[UR12][R22.64] ;  /* 0x0000000c16067981 */ /* 0x000f62000c1e1b00 */
[----:B------:R-:W-:-:S03]  /*1780*/  DADD R10, R10, -R14 ;  /* 0x000000000a0a7229 */ /* 0x000fc6000000080e */
[----:B0-----:R-:W-:Y:S05]  /*1790*/  LDS.128 R12, [UR10+0x7f0] ;  /* 0x0007f00aff0c7984 */ /* 0x001fea0008000c00 */
[----:B--2---:R-:W-:Y:S02]  /*17a0*/  DFMA R28, R26, R10, R8 ;  /* 0x0000000a1a1c722b */ /* 0x004fe40000000008 */
[----:B------:R-:W0:Y:S01]  /*17b0*/  LDS.128 R8, [UR10+0x5f0] ;  /* 0x0005f00aff087984 */ /* 0x000e220008000c00 */
[----:B------:R-:W-:Y:S01]  /*17c0*/  IMAD.WIDE R26, R3, 0x8, R22 ;  /* 0x00000008031a7825 */ /* 0x000fe200078e0216 */
[----:B0-----:R-:W-:Y:S02]  /*17d0*/  DADD R8, R8, -R12 ;  /* 0x0000000008087229 */ /* 0x001fe4000000080c */
[----:B------:R-:W-:Y:S01]  /*17e0*/  DADD R10, R10, -R14 ;  /* 0x000000000a0a7229 */ /* 0x000fe2000000080e */
[----:B------:R-:W-:Y:S05]  /*17f0*/  LDS.128 R12, [UR10+0x800] ;  /* 0x0008000aff0c7984 */ /* 0x000fea0008000c00 */
[----:B---3--:R-:W-:Y:S01]  /*1800*/  DFMA R8, R20, R8, R28 ;  /* 0x000000081408722b */ /* 0x008fe2000000001c */
[----:B------:R0:W2:Y:S07]  /*1810*/  LDG.E.64 R28, desc[UR12][R26.64] ;  /* 0x0000000c1a1c7981 */ /* 0x0000ae000c1e1b00 */
[----:B----4-:R-:W-:-:S02]  /*1820*/  DFMA R24, R24, R10, R8 ;  /* 0x0000000a1818722b */ /* 0x010fc40000000008 */
[----:B------:R-:W1:Y:S01]  /*1830*/  LDS.128 R8, [UR10+0x600] ;  /* 0x0006000aff087984 */ /* 0x000e620008000c00 */
[----:B0-----:R-:W-:-:S05]  /*1840*/  IMAD.WIDE R26, R3, 0x8, R26 ;  /* 0x00000008031a7825 */ /* 0x001fca00078e021a */
[----:B------:R-:W3:Y:S01]  /*1850*/  LDG.E.64 R20, desc[UR12][R26.64] ;  /* 0x0000000c1a147981 */ /* 0x000ee2000c1e1b00 */
[----:B-1----:R-:W-:Y:S01]  /*1860*/  DADD R12, R8, -R12 ;  /* 0x00000000080c7229 */ /* 0x002fe2000000080c */
[----:B------:R-:W-:-:S05]  /*1870*/  IMAD.WIDE R8, R3, 0x8, R26 ;  /* 0x0000000803087825 */ /* 0x000fca00078e021a */
[----:B------:R0:W4:Y:S02]  /*1880*/  LDG.E.64 R22, desc[UR12][R8.64] ;  /* 0x0000000c08167981 */ /* 0x000124000c1e1b00 */
[----:B-----5:R-:W-:Y:S01]  /*1890*/  DFMA R12, R6, R12, R24 ;  /* 0x0000000c060c722b */ /* 0x020fe20000000018 */
[----:B------:R-:W-:Y:S01]  /*18a0*/  IMAD.WIDE R6, R3, 0x8, R8 ;  /* 0x0000000803067825 */ /* 0x000fe200078e0208 */
[----:B------:R-:W-:Y:S01]  /*18b0*/  DADD R10, R10, -R14 ;  /* 0x000000000a0a7229 */ /* 0x000fe2000000080e */
[----:B------:R-:W1:Y:S04]  /*18c0*/  LDS.64 R24, [UR10+0x820] ;  /* 0x0008200aff187984 */ /* 0x000e680008000a00 */
[----:B------:R-:W5:Y:S01]  /*18d0*/  LDG.E.64 R6, desc[UR12][R6.64] ;  /* 0x0000000c06067981 */ /* 0x000f62000c1e1b00 */
[----:B------:R-:W-:-:S04]  /*18e0*/  UIADD3 UR4, UPT, UPT, UR4, 0x1, URZ ;  /* 0x0000000104047890 */ /* 0x000fc8000fffe0ff */
[----:B------:R-:W-:Y:S01]  /*18f0*/  UISETP.NE.AND UP0, UPT, UR4, UR5, UPT ;  /* 0x000000050400728c */ /* 0x000fe2000bf05270 */
[----:B-1----:R-:W-:Y:S02]  /*1900*/  DADD R4, -R24, R4 ;  /* 0x0000000018047229 */ /* 0x002fe40000000104 */
[----:B--2---:R-:W-:Y:S01]  /*1910*/  DFMA R28, R28, R10, R12 ;  /* 0x0000000a1c1c722b */ /* 0x004fe2000000000c */
[----:B0-----:R-:W-:Y:S04]  /*1920*/  LDS.128 R8, [UR10+0x610] ;  /* 0x0006100aff087984 */ /* 0x001fe80008000c00 */
[----:B------:R-:W0:Y:S02]  /*1930*/  LDS.128 R12, [UR10+0x810] ;  /* 0x0008100aff0c7984 */ /* 0x000e240008000c00 */
[----:B0-----:R-:W-:-:S02]  /*1940*/  DADD R12, R8, -R12 ;  /* 0x00000000080c7229 */ /* 0x001fc4000000080c */
[----:B------:R-:W-:-:S06]  /*1950*/  DADD R10, R10, -R14 ;  /* 0x000000000a0a7229 */ /* 0x000fcc000000080e */
[----:B---3--:R-:W-:-:S08]  /*1960*/  DFMA R12, R20, R12, R28 ;  /* 0x0000000c140c722b */ /* 0x008fd0000000001c */
[----:B----4-:R-:W-:-:S08]  /*1970*/  DFMA R10, R22, R10, R12 ;  /* 0x0000000a160a722b */ /* 0x010fd0000000000c */
[----:B-----5:R-:W-:-:S07]  /*1980*/  DFMA R4, R6, R4, R10 ;  /* 0x000000040604722b */ /* 0x020fce000000000a */
[----:B------:R1:W-:Y:S01]  /*1990*/  STS.64 [R19], R4 ;  /* 0x0000000413007388 */ /* 0x0003e20000000a00 */
[----:B------:R-:W-:Y:S05]  /*19a0*/  BRA.U UP0, `(.L_x_10) ;  /* 0xffffffe900707547 */ /* 0x000fea000b83ffff */
[----:B------:R-:W-:Y:S05]  /*19b0*/  BRA `(.L_x_9) ;  /* 0x0000000400dc7947 */ /* 0x000fea0003800000 */
.L_x_8:
[----:B------:R-:W-:-:S09]  /*19c0*/  UISETP.GE.AND UP0, UPT, UR9, 0x40, UPT ;  /* 0x000000400900788c */ /* 0x000fd2000bf06270 */
[----:B------:R-:W-:Y:S05]  /*19d0*/  BRA.U !UP0, `(.L_x_9) ;  /* 0x0000000508d47547 */ /* 0x000fea000b800000 */
[----:B------:R-:W0:Y:S01]  /*19e0*/  LDCU UR4, c[0x0][0x3ac] ;  /* 0x00007580ff0477ac */ /* 0x000e220008000800 */
[----:B------:R-:W-:Y:S01]  /*19f0*/  MOV R3, RZ ;  /* 0x000000ff00037202 */ /* 0x000fe20000000f00 */
[----:B0-----:R-:W-:-:S12]  /*1a00*/  USHF.L.U32 UR4, UR4, 0x6, URZ ;  /* 0x0000000604047899 */ /* 0x001fd800080006ff */
.L_x_12:
[----:B0-----:R-:W0:Y:S01]  /*1a10*/  S2UR UR7, SR_CgaCtaId ;  /* 0x00000000000779c3 */ /* 0x001e220000008800 */
[----:B------:R-:W-:Y:S01]  /*1a20*/  UMOV UR9, 0x400 ;  /* 0x0000040000097882 */ /* 0x000fe20000000000 */
[----:B------:R-:W-:Y:S01]  /*1a30*/  LEA R2, R3, R0, 0x6 ;  /* 0x0000000003027211 */ /* 0x000fe200078e30ff */
[----:B------:R-:W1:Y:S01]  /*1a40*/  LDCU UR11, c[0x0][0x3b0] ;  /* 0x00007600ff0b77ac */ /* 0x000e620008000800 */
[----:B------:R-:W2:Y:S04]  /*1a50*/  LDCU UR14, c[0x0][0x3b0] ;  /* 0x00007600ff0e77ac */ /* 0x000ea80008000800 */
[----:B------:R-:W1:Y:S08]  /*1a60*/  LDC R11, c[0x0][0x3ac] ;  /* 0x0000eb00ff0b7b82 */ /* 0x000e700000000800 */
[----:B------:R-:W3:Y:S01]  /*1a70*/  LDC R26, c[0x0][0x3ac] ;  /* 0x0000eb00ff1a7b82 */ /* 0x000ee20000000800 */
[----:B0-----:R-:W-:-:S09]  /*1a80*/  ULEA UR10, UR7, UR9, 0x18 ;  /* 0x00000009070a7291 */ /* 0x001fd2000f8ec0ff */
[----:B------:R-:W0:Y:S02]  /*1a90*/  LDS.64 R4, [UR10+0x10] ;  /* 0x0000100aff047984 */ /* 0x000e240008000a00 */
[----:B0-----:R-:W-:-:S05]  /*1aa0*/  IMAD.WIDE.U32 R4, R2, 0x8, R4 ;  /* 0x0000000802047825 */ /* 0x001fca00078e0004 */
[----:B------:R-:W4:Y:S01]  /*1ab0*/  LDG.E.64 R6, desc[UR12][R4.64] ;  /* 0x0000000c04067981 */ /* 0x000f22000c1e1b00 */
[----:B------:R-:W-:Y:S01]  /*1ac0*/  UIADD3 UR6, UPT, UPT, UR9, 0x428, URZ ;  /* 0x0000042809067890 */ /* 0x000fe2000fffe0ff */
[----:B-1----:R-:W-:-:S03]  /*1ad0*/  IMAD R11, R11, UR11, R2 ;  /* 0x0000000b0b0b7c24 */ /* 0x002fc6000f8e0202 */
[----:B------:R-:W-:-:S06]  /*1ae0*/  ULEA UR6, UR7, UR6, 0x18 ;  /* 0x0000000607067291 */ /* 0x000fcc000f8ec0ff */
[----:B------:R-:W-:-:S05]  /*1af0*/  LEA R13, R0, UR6, 0x3 ;  /* 0x00000006000d7c11 */ /* 0x000fca000f8e18ff */
[----:B----4-:R-:W-:Y:S04]  /*1b00*/  STS.64 [R13], R6 ;  /* 0x000000060d007388 */ /* 0x010fe80000000a00 */
[----:B------:R-:W0:Y:S02]  /*1b10*/  LDS.64 R8, [UR10] ;  /* 0x0000000aff087984 */ /* 0x000e240008000a00 */
[----:B0-----:R-:W-:-:S05]  /*1b20*/  IMAD.WIDE.U32 R8, R11, 0x8, R8 ;  /* 0x000000080b087825 */ /* 0x001fca00078e0008 */
[----:B------:R-:W4:Y:S01]  /*1b30*/  LDG.E.64 R10, desc[UR12][R8.64] ;  /* 0x0000000c080a7981 */ /* 0x000f22000c1e1b00 */
[----:B------:R-:W-:Y:S01]  /*1b40*/  UIADD3 UR6, UPT, UPT, UR9, 0x628, URZ ;  /* 0x0000062809067890 */ /* 0x000fe2000fffe0ff */
[----:B------:R-:W-:Y:S01]  /*1b50*/  HFMA2 R28, -RZ, RZ, 0, 1.9073486328125e-06 ;  /* 0x00000020ff1c7431 */ /* 0x000fe200000001ff */
[----:B------:R-:W-:Y:S01]  /*1b60*/  ISETP.NE.AND P0, PT, R18, UR11, PT ;  /* 0x0000000b12007c0c */ /* 0x000fe2000bf05270 */
[----:B------:R0:W-:Y:S01]  /*1b70*/  STG.E.64 desc[UR12][R8.64], R6 ;  /* 0x0000000608007986 */ /* 0x0001e2000c101b0c */
[----:B------:R-:W-:Y:S01]  /*1b80*/  ULEA UR8, UR7, UR6, 0x18 ;  /* 0x0000000607087291 */ /* 0x000fe2000f8ec0ff */
[----:B------:R-:W-:Y:S01]  /*1b90*/  IMAD R27, R3, UR4, R18 ;  /* 0x00000004031b7c24 */ /* 0x000fe2000f8e0212 */
[----:B------:R-:W-:-:S04]  /*1ba0*/  UIADD3 UR6, UPT, UPT, UR9, 0x228, URZ ;  /* 0x0000022809067890 */ /* 0x000fc8000fffe0ff */
[----:B------:R-:W-:Y:S01]  /*1bb0*/  LEA R15, R0, UR8, 0x3 ;  /* 0x00000008000f7c11 */ /* 0x000fe2000f8e18ff */
[----:B------:R-:W-:Y:S02]  /*1bc0*/  ULEA UR6, UR7, UR6, 0x18 ;  /* 0x0000000607067291 */ /* 0x000fe4000f8ec0ff */
[----:B------:R-:W-:Y:S02]  /*1bd0*/  UIADD3 UR7, UPT, UPT, UR8, 0x20, URZ ;  /* 0x0000002008077890 */ /* 0x000fe4000fffe0ff */
[----:B------:R-:W-:Y:S01]  /*1be0*/  UIADD3 UR6, UPT, UPT, UR6, 0x20, URZ ;  /* 0x0000002006067890 */ /* 0x000fe2000fffe0ff */
[----:B----4-:R0:W-:Y:S01]  /*1bf0*/  STS.64 [R15], R10 ;  /* 0x0000000a0f007388 */ /* 0x0101e20000000a00 */
[----:B------:R-:W-:Y:S06]  /*1c00*/  BAR.SYNC.DEFER_BLOCKING 0x0 ;  /* 0x0000000000007b1d */ /* 0x000fec0000010000 */
[----:B------:R-:W1:Y:S04]  /*1c10*/  LDS.64 R4, [UR10+0x8] ;  /* 0x0000080aff047984 */ /* 0x000e680008000a00 */
[----:B--23--:R0:W4:Y:S02]  /*1c20*/  LDS.64 R20, [R19] ;  /* 0x0000000013147984 */ /* 0x00c1240000000a00 */
.L_x_11:
[----:B-1----:R-:W-:-:S05]  /*1c30*/  IMAD.WIDE R12, R27, 0x8, R4 ;  /* 0x000000081b0c7825 */ /* 0x002fca00078e0204 */
[----:B0-----:R-:W2:Y:S01]  /*1c40*/  LDG.E.64 R6, desc[UR12][R12.64] ;  /* 0x0000000c0c067981 */ /* 0x001ea2000c1e1b00 */
[----:B------:R-:W-:-:S05]  /*1c50*/  IMAD.WIDE R22, R26, 0x8, R12 ;  /* 0x000000081a167825 */ /* 0x000fca00078e020c */
[----:B------:R0:W3:Y:S02]  /*1c60*/  LDG.E.64 R16, desc[UR12][R22.64] ;  /* 0x0000000c16107981 */ /* 0x0000e4000c1e1b00 */
[----:B0-----:R-:W-:-:S05]  /*1c70*/  IMAD.WIDE R22, R26, 0x8, R22 ;  /* 0x000000081a167825 */ /* 0x001fca00078e0216 */
[----:B------:R-:W5:Y:S01]  /*1c80*/  LDG.E.64 R14, desc[UR12][R22.64] ;  /* 0x0000000c160e7981 */ /* 0x000f62000c1e1b00 */
[----:B------:R-:W0:Y:S01]  /*1c90*/  S2UR UR8, SR_CgaCtaId ;  /* 0x00000000000879c3 */ /* 0x000e220000008800 */
[----:B------:R-:W-:Y:S01]  /*1ca0*/  UIADD3 UR10, UPT, UPT, UR9, 0x428, URZ ;  /* 0x00000428090a7890 */ /* 0x000fe2000fffe0ff */
[----:B------:R-:W-:-:S05]  /*1cb0*/  IMAD.WIDE R24, R26, 0x8, R22 ;  /* 0x000000081a187825 */ /* 0x000fca00078e0216 */
[----:B------:R1:W5:Y:S01]  /*1cc0*/  LDG.E.64 R12, desc[UR12][R24.64] ;  /* 0x0000000c180c7981 */ /* 0x000362000c1e1b00 */
[----:B0-----:R-:W-:Y:S01]  /*1cd0*/  ULEA UR10, UR8, UR10, 0x18 ;  /* 0x0000000a080a7291 */ /* 0x001fe2000f8ec0ff */
[----:B-1----:R-:W-:-:S04]  /*1ce0*/  IMAD.WIDE R24, R26, 0x8, R24 ;  /* 0x000000081a187825 */ /* 0x002fc800078e0218 */
[----:B------:R-:W-:Y:S01]  /*1cf0*/  IMAD.WIDE R22, R26, 0x8, R24 ;  /* 0x000000081a167825 */ /* 0x000fe200078e0218 */
[----:B--2---:R-:W-:Y:S04]  /*1d00*/  @!P0 STS.64 [UR6+-0x20], R6 ;  /* 0xffffe006ff008988 */ /* 0x004fe80008000a06 */
[----:B------:R-:W-:Y:S04]  /*1d10*/  LDS.64 R10, [R28+UR10+-0x20] ;  /* 0xffffe00a1c0a7984 */ /* 0x000fe80008000a00 */
[----:B------:R-:W0:Y:S01]  /*1d20*/  LDS.64 R8, [UR7+-0x20] ;  /* 0xffffe007ff087984 */ /* 0x000e220008000a00 */
[----:B------:R-:W-:-:S13]  /*1d30*/  ISETP.NE.AND P0, PT, R18, UR14, PT ;  /* 0x0000000e12007c0c */ /* 0x000fda000bf05270 */
[----:B---3--:R-:W-:Y:S01]  /*1d40*/  @!P0 STS.64 [UR6+-0x18], R16 ;  /* 0xffffe810ff008988 */ /* 0x008fe20008000a06 */
[----:B0-----:R-:W-:-:S03]  /*1d50*/  DADD R8, R10, -R8 ;  /* 0x000000000a087229 */ /* 0x001fc60000000808 */
[----:B------:R-:W-:Y:S05]  /*1d60*/  LDS.64 R10, [R28+UR10+-0x18] ;  /* 0xffffe80a1c0a7984 */ /* 0x000fea0008000a00 */
[----:B----4-:R-:W-:Y:S02]  /*1d70*/  DFMA R20, R6, R8, R20 ;  /* 0x000000080614722b */ /* 0x010fe40000000014 */
[----:B------:R-:W0:Y:S04]  /*1d80*/  LDS.64 R8, [UR7+-0x18] ;  /* 0xffffe807ff087984 */ /* 0x000e280008000a00 */
[----:B------:R-:W2:Y:S04]  /*1d90*/  LDG.E.64 R6, desc[UR12][R24.64] ;  /* 0x0000000c18067981 */ /* 0x000ea8000c1e1b00 */
[----:B-----5:R-:W-:Y:S01]  /*1da0*/  @!P0 STS.64 [UR6+-0x10], R14 ;  /* 0xfffff00eff008988 */ /* 0x020fe20008000a06 */
[----:B0-----:R-:W-:-:S03]  /*1db0*/  DADD R8, R10, -R8 ;  /* 0x000000000a087229 */ /* 0x001fc60000000808 */
[----:B------:R-:W-:Y:S05]  /*1dc0*/  LDS.64 R10, [R28+UR10+-0x10] ;  /* 0xfffff00a1c0a7984 */ /* 0x000fea0008000a00 */
[----:B------:R-:W-:Y:S02]  /*1dd0*/  DFMA R20, R16, R8, R20 ;  /* 0x000000081014722b */ /* 0x000fe40000000014 */
[----:B------:R0:W3:Y:S04]  /*1de0*/  LDG.E.64 R8, desc[UR12][R22.64] ;  /* 0x0000000c16087981 */ /* 0x0000e8000c1e1b00 */
[----:B------:R-:W1:Y:S01]  /*1df0*/  LDS.64 R16, [UR7+-0x10] ;  /* 0xfffff007ff107984 */ /* 0x000e620008000a00 */
[----:B0-----:R-:W-:-:S04]  /*1e00*/  IMAD.WIDE R22, R26, 0x8, R22 ;  /* 0x000000081a167825 */ /* 0x001fc800078e0216 */
[----:B------:R-:W-:-:S06]  /*1e10*/  IMAD.WIDE R24, R26, 0x8, R22 ;  /* 0x000000081a187825 */ /* 0x000fcc00078e0216 */
[----:B------:R-:W4:Y:S01]  /*1e20*/  LDG.E.64 R24, desc[UR12][R24.64] ;  /* 0x0000000c18187981 */ /* 0x000f22000c1e1b00 */
[----:B-1----:R-:W-:-:S03]  /*1e30*/  DADD R16, R10, -R16 ;  /* 0x000000000a107229 */ /* 0x002fc60000000810 */
[----:B------:R-:W5:Y:S04]  /*1e40*/  LDG.E.64 R10, desc[UR12][R22.64] ;  /* 0x0000000c160a7981 */ /* 0x000f68000c1e1b00 */
[----:B------:R-:W-:Y:S01]  /*1e50*/  @!P0 STS.64 [UR6+-0x8], R12 ;  /* 0xfffff80cff008988 */ /* 0x000fe20008000a06 */
[----:B------:R-:W-:-:S03]  /*1e60*/  DFMA R16, R14, R16, R20 ;  /* 0x000000100e10722b */ /* 0x000fc60000000014 */
[----:B------:R-:W-:Y:S04]  /*1e70*/  LDS.64 R20, [R28+UR10+-0x8] ;  /* 0xfffff80a1c147984 */ /* 0x000fe80008000a00 */
[----:B------:R-:W0:Y:S02]  /*1e80*/  LDS.64 R14, [UR7+-0x8] ;  /* 0xfffff807ff0e7984 */ /* 0x000e240008000a00 */
[----:B0-----:R-:W-:-:S08]  /*1e90*/  DADD R14, R20, -R14 ;  /* 0x00000000140e7229 */ /* 0x001fd0000000080e */
[----:B------:R-:W-:Y:S01]  /*1ea0*/  DFMA R14, R12, R14, R16 ;  /* 0x0000000e0c0e722b */ /* 0x000fe20000000010 */
[----:B------:R-:W-:Y:S01]  /*1eb0*/  LEA R27, R26, R27, 0x3 ;  /* 0x0000001b1a1b7211 */ /* 0x000fe200078e18ff */
[----:B--2---:R-:W-:Y:S04]  /*1ec0*/  @!P0 STS.64 [UR6], R6 ;  /* 0x00000006ff008988 */ /* 0x004fe80008000a06 */
[----:B------:R-:W-:Y:S04]  /*1ed0*/  LDS.64 R16, [R28+UR10] ;  /* 0x0000000a1c107984 */ /* 0x000fe80008000a00 */
[----:B------:R-:W0:Y:S04]  /*1ee0*/  LDS.64 R20, [UR7] ;  /* 0x00000007ff147984 */ /* 0x000e280008000a00 */
[----:B---3--:R-:W-:Y:S01]  /*1ef0*/  @!P0 STS.64 [UR6+0x8], R8 ;  /* 0x00000808ff008988 */ /* 0x008fe20008000a06 */
[----:B0-----:R-:W-:-:S03]  /*1f00*/  DADD R20, R16, -R20 ;  /* 0x0000000010147229 */ /* 0x001fc60000000814 */
[----:B------:R-:W-:Y:S04]  /*1f10*/  LDS.64 R16, [R28+UR10+0x8] ;  /* 0x0000080a1c107984 */ /* 0x000fe80008000a00 */
[----:B------:R-:W0:Y:S01]  /*1f20*/  LDS.64 R12, [UR7+0x8] ;  /* 0x00000807ff0c7984 */ /* 0x000e220008000a00 */
[----:B------:R-:W-:-:S03]  /*1f30*/  DFMA R14, R6, R20, R14 ;  /* 0x00000014060e722b */ /* 0x000fc6000000000e */
[----:B-----5:R-:W-:Y:S01]  /*1f40*/  @!P0 STS.64 [UR6+0x10], R10 ;  /* 0x0000100aff008988 */ /* 0x020fe20008000a06 */
[----:B0-----:R-:W-:-:S03]  /*1f50*/  DADD R16, R16, -R12 ;  /* 0x0000000010107229 */ /* 0x001fc6000000080c */
[----:B------:R-:W-:Y:S04]  /*1f60*/  LDS.64 R12, [R28+UR10+0x10] ;  /* 0x0000100a1c0c7984 */ /* 0x000fe80008000a00 */
[----:B------:R-:W0:Y:S01]  /*1f70*/  LDS.64 R6, [UR7+0x10] ;  /* 0x00001007ff067984 */ /* 0x000e220008000a00 */
[----:B------:R-:W-:-:S03]  /*1f80*/  DFMA R14, R8, R16, R14 ;  /* 0x00000010080e722b */ /* 0x000fc6000000000e */
[----:B----4-:R-:W-:Y:S04]  /*1f90*/  @!P0 STS.64 [UR6+0x18], R24 ;  /* 0x00001818ff008988 */ /* 0x010fe80008000a06 */
[----:B------:R1:W-:Y:S04]  /*1fa0*/  LDS.64 R16, [R28+UR10+0x18] ;  /* 0x0000180a1c107984 */ /* 0x0003e80008000a00 */
[----:B------:R-:W2:Y:S01]  /*1fb0*/  LDS.64 R8, [UR7+0x18] ;  /* 0x00001807ff087984 */ /* 0x000ea20008000a00 */
[----:B-1----:R-:W-:-:S04]  /*1fc0*/  IADD3 R28, PT, PT, R28, 0x40, RZ ;  /* 0x000000401c1c7810 */ /* 0x002fc80007ffe0ff */
[----:B------:R-:W-:Y:S01]  /*1fd0*/  ISETP.NE.AND P1, PT, R28, 0x220, PT ;  /* 0x000002201c00780c */ /* 0x000fe20003f25270 */
[----:B------:R-:W-:Y:S02]  /*1fe0*/  UIADD3 UR6, UPT, UPT, UR6, 0x40, URZ ;  /* 0x0000004006067890 */ /* 0x000fe4000fffe0ff */
[----:B------:R-:W-:Y:S01]  /*1ff0*/  UIADD3 UR7, UPT, UPT, UR7, 0x40, URZ ;  /* 0x0000004007077890 */ /* 0x000fe2000fffe0ff */
[----:B0-----:R-:W-:-:S08]  /*2000*/  DADD R6, R12, -R6 ;  /* 0x000000000c067229 */ /* 0x001fd00000000806 */
[----:B------:R-:W-:Y:S02]  /*2010*/  DFMA R6, R10, R6, R14 ;  /* 0x000000060a06722b */ /* 0x000fe4000000000e */
[----:B--2---:R-:W-:-:S08]  /*2020*/  DADD R8, R16, -R8 ;  /* 0x0000000010087229 */ /* 0x004fd00000000808 */
[----:B------:R-:W-:Y:S01]  /*2030*/  DFMA R20, R24, R8, R6 ;  /* 0x000000081814722b */ /* 0x000fe20000000006 */
[----:B------:R-:W-:Y:S10]  /*2040*/  @P1 BRA `(.L_x_11) ;  /* 0xfffffff800f81947 */ /* 0x000ff4000383ffff */
[----:B------:R-:W-:Y:S01]  /*2050*/  STS.64 [R19], R20 ;  /* 0x0000001413007388 */ /* 0x000fe20000000a00 */
[----:B------:R-:W-:Y:S01]  /*2060*/  UIADD3 UR9, UPT, UPT, UR9, 0x228, URZ ;  /* 0x0000022809097890 */ /* 0x000fe2000fffe0ff */
[----:B------:R-:W-:Y:S01]  /*2070*/  IADD3 R3, PT, PT, R3, 0x1, RZ ;  /* 0x0000000103037810 */ /* 0x000fe20007ffe0ff */
[----:B------:R-:W-:Y:S02]  /*2080*/  UMOV UR7, 0x400 ;  /* 0x0000040000077882 */ /* 0x000fe40000000000 */
[----:B------:R-:W-:Y:S01]  /*2090*/  ULEA UR6, UR8, UR7, 0x18 ;  /* 0x0000000708067291 */ /* 0x000fe2000f8ec0ff */
[----:B------:R-:W-:Y:S01]  /*20a0*/  BAR.SYNC.DEFER_BLOCKING 0x0 ;  /* 0x0000000000007b1d */ /* 0x000fe20000010000 */
[----:B------:R-:W-:Y:S01]  /*20b0*/  ULEA UR9, UR8, UR9, 0x18 ;  /* 0x0000000908097291 */ /* 0x000fe2000f8ec0ff */
[----:B------:R-:W-:-:S05]  /*20c0*/  ISETP.NE.AND P0, PT, R3, UR5, PT ;  /* 0x0000000503007c0c */ /* 0x000fca000bf05270 */
[----:B------:R-:W-:Y:S01]  /*20d0*/  LEA R4, R0, UR9, 0x3 ;  /* 0x0000000900047c11 */ /* 0x000fe2000f8e18ff */
[----:B------:R-:W0:Y:S05]  /*20e0*/  LDS.64 R6, [UR6+0x20] ;  /* 0x00002006ff067984 */ /* 0x000e2a0008000a00 */
[----:B------:R-:W1:Y:S01]  /*20f0*/  LDS.64 R4, [R4] ;  /* 0x0000000004047984 */ /* 0x000e620000000a00 */
[----:B0-----:R-:W-:-:S05]  /*2100*/  IMAD.WIDE.U32 R6, R2, 0x8, R6 ;  /* 0x0000000802067825 */ /* 0x001fca00078e0006 */
[----:B-1----:R0:W-:Y:S01]  /*2110*/  STG.E.64 desc[UR12][R6.64], R4 ;  /* 0x0000000406007986 */ /* 0x0021e2000c101b0c */
[----:B------:R-:W-:Y:S05]  /*2120*/  @P0 BRA `(.L_x_12) ;  /* 0xfffffff800380947 */ /* 0x000fea000383ffff */
.L_x_9:
[----:B------:R-:W-:Y:S01]  /*2130*/  BAR.SYNC.DEFER_BLOCKING 0x0 ;  /* 0x0000000000007b1d */ /* 0x000fe20000010000 */
[----:B------:R-:W-:-:S09]  /*2140*/  ULEA UR7, UR8, UR7, 0x18 ;  /* 0x0000000708077291 */ /* 0x000fd2000f8ec0ff */
[----:B01----:R-:W0:Y:S04]  /*2150*/  LDS.64 R4, [UR7+0x18] ;  /* 0x00001807ff047984 */ /* 0x003e280008000a00 */
[----:B------:R-:W1:Y:S01]  /*2160*/  LDS.64 R2, [R19] ;  /* 0x0000000013027984 */ /* 0x000e620000000a00 */
[----:B0-----:R-:W-:-:S05]  /*2170*/  IMAD.WIDE R4, R18, 0x8, R4 ;  /* 0x0000000812047825 */ /* 0x001fca00078e0204 */
[----:B-1----:R-:W-:Y:S01]  /*2180*/  STG.E.64 desc[UR12][R4.64], R2 ;  /* 0x0000000204007986 */ /* 0x002fe2000c101b0c */
[----:B------:R-:W-:Y:S05]  /*2190*/  EXIT ;  /* 0x000000000000794d */ /* 0x000fea0003800000 */
.L_x_13:
        /* <DEDUP_REMOVED lines=14> */
.L_x_36:


//--------------------- .text._Z20update_inverse_cuda2IfEvPPT_S2_S2_S2_iii --------------------------
	.section	.text._Z20update_inverse_cuda2IfEvPPT_S2_S2_S2_iii,"ax",@progbits
	.align	128
        .global         _Z20update_inverse_cuda2IfEvPPT_S2_S2_S2_iii
        .type           _Z20update_inverse_cuda2IfEvPPT_S2_S2_S2_iii,@function
        .size           _Z20update_inverse_cuda2IfEvPPT_S2_S2_S2_iii,(.L_x_34 - _Z20update_inverse_cuda2IfEvPPT_S2_S2_S2_iii)
        .other          _Z20update_inverse_cuda2IfEvPPT_S2_S2_S2_iii,@"STO_CUDA_ENTRY STV_DEFAULT"
_Z20update_inverse_cuda2IfEvPPT_S2_S2_S2_iii:
.text._Z20update_inverse_cuda2IfEvPPT_S2_S2_S2_iii:
        /* <DEDUP_REMOVED lines=25> */
[----:B------:R-:W2:Y:S01]  /*0190*/  LDG.E R16, desc[UR8][R16.64] ;  /* 0x0000000810107981 */ /* 0x000ea2000c1e1900 */
[----:B------:R-:W-:-:S04]  /*01a0*/  UIADD3 UR5, UPT, UPT, UR4, 0x18, URZ ;  /* 0x0000001804057890 */ /* 0x000fc8000fffe0ff */
[----:B------:R-:W-:-:S06]  /*01b0*/  ULEA UR5, UR6, UR5, 0x18 ;  /* 0x0000000506057291 */ /* 0x000fcc000f8ec0ff */
[----:B------:R-:W-:-:S05]  /*01c0*/  LEA R13, R0, UR5, 0x2 ;  /* 0x00000005000d7c11 */ /* 0x000fca000f8e10ff */
[----:B--2---:R-:W-:Y:S04]  /*01d0*/  STS [R13], R16 ;  /* 0x000000100d007388 */ /* 0x004fe80000000800 */
[----:B------:R-:W0:Y:S02]  /*01e0*/  LDS.64 R4, [R2+0x10] ;  /* 0x0000100002047984 */ /* 0x000e240000000a00 */
[----:B0-----:R-:W-:-:S06]  /*01f0*/  IMAD.WIDE R4, R14, 0x4, R4 ;  /* 0x000000040e047825 */ /* 0x001fcc00078e0204 */
[----:B------:R-:W2:Y:S01]  /*0200*/  LDG.E R4, desc[UR8][R4.64] ;  /* 0x0000000804047981 */ /* 0x000ea2000c1e1900 */
[----:B------:R-:W-:-:S04]  /*0210*/  UIADD3 UR4, UPT, UPT, UR4, 0x118, URZ ;  /* 0x0000011804047890 */ /* 0x000fc8000fffe0ff */
[----:B------:R-:W-:-:S06]  /*0220*/  ULEA UR4, UR6, UR4, 0x18 ;  /* 0x0000000406047291 */ /* 0x000fcc000f8ec0ff */
[----:B------:R-:W-:Y:S01]  /*0230*/  LEA R7, R0, UR4, 0x2 ;  /* 0x0000000400077c11 */ /* 0x000fe2000f8e10ff */
[----:B------:R-:W-:Y:S04]  /*0240*/  BSSY.RECONVERGENT B0, `(.L_x_14) ;  /* 0x0000019000007945 */ /* 0x000fe80003800200 */
[----:B--2---:R0:W-:Y:S01]  /*0250*/  STS [R7], R4 ;  /* 0x0000000407007388 */ /* 0x0041e20000000800 */
[----:B------:R-:W-:Y:S05]  /*0260*/  @P0 BRA `(.L_x_15) ;  /* 0x0000000000580947 */ /* 0x000fea0003800000 */
[----:B------:R-:W1:Y:S02]  /*0270*/  LDC R3, c[0x0][0x3a8] ;  /* 0x0000ea00ff037b82 */ /* 0x000e640000000800 */
[----:B-1----:R-:W-:-:S06]  /*0280*/  IMAD.WIDE R10, R3, 0x4, R10 ;  /* 0x00000004030a7825 */ /* 0x002fcc00078e020a */
[----:B------:R-:W2:Y:S01]  /*0290*/  LDG.E R10, desc[UR8][R10.64] ;  /* 0x000000080a0a7981 */ /* 0x000ea2000c1e1900 */
[----:B------:R-:W-:Y:S02]  /*02a0*/  UMOV UR4, 0x3f800000 ;  /* 0x3f80000000047882 */ /* 0x000fe40000000000 */
[----:B------:R-:W-:Y:S01]  /*02b0*/  MOV R6, UR4 ;  /* 0x0000000400067c02 */ /* 0x000fe20008000f00 */
[----:B--2---:R-:W-:-:S04]  /*02c0*/  FADD R3, R10, 1 ;  /* 0x3f8000000a037421 */ /* 0x004fc80000000000 */
[----:B------:R-:W1:Y:S08]  /*02d0*/  MUFU.RCP R2, R3 ;  /* 0x0000000300027308 */ /* 0x000e700000001000 */
[----:B------:R-:W2:Y:S01]  /*02e0*/  FCHK P0, -R6, R3 ;  /* 0x0000000306007302 */ /* 0x000ea20000000100 */
[----:B-1----:R-:W-:-:S04]  /*02f0*/  FFMA R5, -R3, R2, 1 ;  /* 0x3f80000003057423 */ /* 0x002fc80000000102 */
[----:B------:R-:W-:-:S04]  /*0300*/  FFMA R2, R2, R5, R2 ;  /* 0x0000000502027223 */ /* 0x000fc80000000002 */
[----:B0-----:R-:W-:-:S04]  /*0310*/  FFMA R4, R2, -1, RZ ;  /* 0xbf80000002047823 */ /* 0x001fc800000000ff */
[----:B------:R-:W-:-:S04]  /*0320*/  FFMA R5, -R3, R4, -1 ;  /* 0xbf80000003057423 */ /* 0x000fc80000000104 */
[----:B------:R-:W-:Y:S01]  /*0330*/  FFMA R5, R2, R5, R4 ;  /* 0x0000000502057223 */ /* 0x000fe20000000004 */
[----:B--2---:R-:W-:Y:S06]  /*0340*/  @!P0 BRA `(.L_x_16) ;  /* 0x00000000000c8947 */ /* 0x004fec0003800000 */
[----:B------:R-:W-:-:S07]  /*0350*/  MOV R4, 0x370 ;  /* 0x0000037000047802 */ /* 0x000fce0000000f00 */
[----:B------:R-:W-:Y:S05]  /*0360*/  CALL.REL.NOINC `($__internal_1_$__cuda_sm3x_div_rn_noftz_f32_slowpath) ;  /* 0x0000001000e07944 */ /* 0x000fea0003c00000 */
[----:B------:R-:W-:-:S07]  /*0370*/  MOV R5, R3 ;  /* 0x0000000300057202 */ /* 0x000fce0000000f00 */
.L_x_16:
[----:B------:R-:W0:Y:S01]  /*0380*/  S2UR UR5, SR_CgaCtaId ;  /* 0x00000000000579c3 */ /* 0x000e220000008800 */
[----:B------:R-:W-:Y:S02]  /*0390*/  UMOV UR4, 0x400 ;  /* 0x0000040000047882 */ /* 0x000fe40000000000 */
[----:B0-----:R-:W-:-:S06]  /*03a0*/  ULEA UR4, UR5, UR4, 0x18 ;  /* 0x0000000405047291 */ /* 0x001fcc000f8ec0ff */
[----:B------:R-:W-:-:S05]  /*03b0*/  MOV R2, UR4 ;  /* 0x0000000400027c02 */ /* 0x000fca0008000f00 */
[----:B------:R1:W-:Y:S02]  /*03c0*/  STS [R2+0x218], R5 ;  /* 0x0002180502007388 */ /* 0x0003e40000000800 */
.L_x_15:
[----:B------:R-:W-:Y:S05]  /*03d0*/  BSYNC.RECONVERGENT B0 ;  /* 0x0000000000007941 */ /* 0x000fea0003800200 */
.L_x_14:
[----:B-1----:R-:W1:Y:S08]  /*03e0*/  LDC R5, c[0x0][0x3a0] ;  /* 0x0000e800ff057b82 */ /* 0x002e700000000800 */
[----:B------:R-:W-:Y:S01]  /*03f0*/  BAR.SYNC.DEFER_BLOCKING 0x0 ;  /* 0x0000000000007b1d */ /* 0x000fe20000010000 */
[----:B-1----:R-:W-:-:S13]  /*0400*/  ISETP.GE.AND P0, PT, R5, 0x40, PT ;  /* 0x000000400500780c */ /* 0x002fda0003f06270 */
[----:B------:R-:W-:Y:S05]  /*0410*/  @!P0 EXIT ;  /* 0x000000000000894d */ /* 0x000fea0003800000 */
[----:B------:R-:W1:Y:S01]  /*0420*/  LDC R3, c[0x0][0x3a4] ;  /* 0x0000e900ff037b82 */ /* 0x000e620000000800 */
[----:B0-----:R-:W-:-:S04]  /*0430*/  SHF.R.S32.HI R4, RZ, 0x1f, R5 ;  /* 0x0000001fff047819 */ /* 0x001fc80000011405 */
[----:B------:R-:W-:Y:S01]  /*0440*/  LEA.HI R4, R4, R5, RZ, 0x6 ;  /* 0x0000000504047211 */ /* 0x000fe200078f30ff */
[----:B------:R-:W-:-:S03]  /*0450*/  HFMA2 R5, -RZ, RZ, 0, 0 ;  /* 0x00000000ff057431 */ /* 0x000fc600000001ff */
[----:B------:R-:W-:Y:S02]  /*0460*/  SHF.R.S32.HI R6, RZ, 0x6, R4 ;  /* 0x00000006ff067819 */ /* 0x000fe40000011404 */
[----:B-1----:R-:W-:-:S07]  /*0470*/  SHF.L.U32 R12, R3, 0x6, RZ ;  /* 0x00000006030c7819 */ /* 0x002fce00000006ff */
.L_x_17:
[----:B-1----:R-:W0:Y:S01]  /*0480*/  LDS.64 R8, [R2+0x10] ;  /* 0x0000100002087984 */ /* 0x002e220000000a00 */
[----:B------:R-:W-:-:S03]  /*0490*/  LEA R11, R5, R0, 0x6 ;  /* 0x00000000050b7211 */ /* 0x000fc600078e30ff */
[----:B------:R-:W1:Y:S02]  /*04a0*/  LDS R4, [R2+0x218] ;  /* 0x0002180002047984 */ /* 0x000e640000000800 */
[----:B0-----:R-:W-:-:S06]  /*04b0*/  IMAD.WIDE.U32 R10, R11, 0x4, R8 ;  /* 0x000000040b0a7825 */ /* 0x001fcc00078e0008 */
[----:B------:R-:W1:Y:S01]  /*04c0*/  LDG.E R11, desc[UR8][R10.64] ;  /* 0x000000080a0b7981 */ /* 0x000e62000c1e1900 */
[----:B------:R-:W-:Y:S02]  /*04d0*/  IMAD R15, R12, R5, R14 ;  /* 0x000000050c0f7224 */ /* 0x000fe400078e020e */
[----:B-1----:R-:W-:-:S05]  /*04e0*/  FMUL R18, R4, R11 ;  /* 0x0000000b04127220 */ /* 0x002fca0000400000 */
[----:B------:R-:W-:Y:S01]  /*04f0*/  STS [R7], R18 ;  /* 0x0000001207007388 */ /* 0x000fe20000000800 */
[----:B------:R-:W-:Y:S06]  /*0500*/  BAR.SYNC.DEFER_BLOCKING 0x0 ;  /* 0x0000000000007b1d */ /* 0x000fec0000010000 */
[----:B------:R-:W0:Y:S04]  /*0510*/  LDS.64 R16, [R2] ;  /* 0x0000000002107984 */ /* 0x000e280000000a00 */
[----:B------:R-:W-:Y:S04]  /*0520*/  LDS R4, [R13] ;  /* 0x000000000d047984 */ /* 0x000fe80000000800 */
[----:B------:R-:W1:Y:S01]  /*0530*/  LDS.64 R8, [R2+0x118] ;  /* 0x0001180002087984 */ /* 0x000e620000000a00 */
[----:B0-----:R-:W-:-:S05]  /*0540*/  IMAD.WIDE R24, R15, 0x4, R16 ;  /* 0x000000040f187825 */ /* 0x001fca00078e0210 */
[----:B------:R-:W1:Y:S01]  /*0550*/  LDG.E R19, desc[UR8][R24.64] ;  /* 0x0000000818137981 */ /* 0x000e62000c1e1900 */
[----:B------:R-:W-:-:S04]  /*0560*/  IMAD.WIDE R22, R3, 0x4, R24 ;  /* 0x0000000403167825 */ /* 0x000fc800078e0218 */
[----:B-1----:R-:W-:-:S05]  /*0570*/  FFMA R27, R4, R8, R19 ;  /* 0x00000008041b7223 */ /* 0x002fca0000000013 */
[----:B------:R-:W-:Y:S04]  /*0580*/  STG.E desc[UR8][R24.64], R27 ;  /* 0x0000001b18007986 */ /* 0x000fe8000c101908 */
[----:B------:R-:W2:Y:S01]  /*0590*/  LDG.E R11, desc[UR8][R22.64] ;  /* 0x00000008160b7981 */ /* 0x000ea2000c1e1900 */
[----:B------:R-:W-:-:S04]  /*05a0*/  IMAD.WIDE R20, R3, 0x4, R22 ;  /* 0x0000000403147825 */ /* 0x000fc800078e0216 */
[C---:B--2---:R-:W-:Y:S02]  /*05b0*/  FFMA R29, R4.reuse, R9, R11 ;  /* 0x00000009041d7223 */ /* 0x044fe4000000000b */
[----:B------:R-:W0:Y:S04]  /*05c0*/  LDS.128 R8, [R2+0x120] ;  /* 0x0001200002087984 */ /* 0x000e280000000c00 */
[----:B------:R1:W-:Y:S04]  /*05d0*/  STG.E desc[UR8][R22.64], R29 ;  /* 0x0000001d16007986 */ /* 0x0003e8000c101908 */
[----:B------:R-:W0:Y:S02]  /*05e0*/  LDG.E R19, desc[UR8][R20.64] ;  /* 0x0000000814137981 */ /* 0x000e24000c1e1900 */
[----:B0-----:R-:W-:Y:S01]  /*05f0*/  FFMA R8, R4, R8, R19 ;  /* 0x0000000804087223 */ /* 0x001fe20000000013 */
[----:B------:R-:W-:-:S04]  /*0600*/  IMAD.WIDE R18, R3, 0x4, R20 ;  /* 0x0000000403127825 */ /* 0x000fc800078e0214 */
[----:B------:R0:W-:Y:S04]  /*0610*/  STG.E desc[UR8][R20.64], R8 ;  /* 0x0000000814007986 */ /* 0x0001e8000c101908 */
[----:B------:R-:W2:Y:S01]  /*0620*/  LDG.E R26, desc[UR8][R18.64] ;  /* 0x00000008121a7981 */ /* 0x000ea2000c1e1900 */
[----:B------:R-:W-:-:S04]  /*0630*/  IMAD.WIDE R24, R3, 0x4, R18 ;  /* 0x0000000403187825 */ /* 0x000fc800078e0212 */
[----:B--2---:R-:W-:-:S05]  /*0640*/  FFMA R27, R4, R9, R26 ;  /* 0x00000009041b7223 */ /* 0x004fca000000001a */
[----:B------:R2:W-:Y:S04]  /*0650*/  STG.E desc[UR8][R18.64], R27 ;  /* 0x0000001b12007986 */ /* 0x0005e8000c101908 */
[----:B------:R-:W3:Y:S01]  /*0660*/  LDG.E R9, desc[UR8][R24.64] ;  /* 0x0000000818097981 */ /* 0x000ee2000c1e1900 */
[----:B-1----:R-:W-:-:S04]  /*0670*/  IMAD.WIDE R22, R3, 0x4, R24 ;  /* 0x0000000403167825 */ /* 0x002fc800078e0218 */
[----:B---3--:R-:W-:-:S05]  /*0680*/  FFMA R29, R4, R10, R9 ;  /* 0x0000000a041d7223 */ /* 0x008fca0000000009 */
[----:B------:R-:W-:Y:S04]  /*0690*/  STG.E desc[UR8][R24.64], R29 ;  /* 0x0000001d18007986 */ /* 0x000fe8000c101908 */
[----:B------:R-:W3:Y:S01]  /*06a0*/  LDG.E R9, desc[UR8][R22.64] ;  /* 0x0000000816097981 */ /* 0x000ee2000c1e1900 */
[----:B0-----:R-:W-:-:S04]  /*06b0*/  IMAD.WIDE R20, R3, 0x4, R22 ;  /* 0x0000000403147825 */ /* 0x001fc800078e0216 */
[----:B---3--:R-:W-:Y:S02]  /*06c0*/  FFMA R26, R4, R11, R9 ;  /* 0x0000000b041a7223 */ /* 0x008fe40000000009 */
[----:B------:R-:W0:Y:S04]  /*06d0*/  LDS.128 R8, [R2+0x130] ;  /* 0x0001300002087984 */ /* 0x000e280000000c00 */
[----:B------:R1:W-:Y:S04]  /*06e0*/  STG.E desc[UR8][R22.64], R26 ;  /* 0x0000001a16007986 */ /* 0x0003e8000c101908 */
[----:B------:R-:W0:Y:S01]  /*06f0*/  LDG.E R28, desc[UR8][R20.64] ;  /* 0x00000008141c7981 */ /* 0x000e22000c1e1900 */
[----:B--2---:R-:W-:-:S04]  /*0700*/  IMAD.WIDE R18, R3, 0x4, R20 ;  /* 0x0000000403127825 */ /* 0x004fc800078e0214 */
[----:B0-----:R-:W-:-:S05]  /*0710*/  FFMA R27, R4, R8, R28 ;  /* 0x00000008041b7223 */ /* 0x001fca000000001c */
[----:B------:R0:W-:Y:S04]  /*0720*/  STG.E desc[UR8][R20.64], R27 ;  /* 0x0000001b14007986 */ /* 0x0001e8000c101908 */
[----:B------:R-:W2:Y:S01]  /*0730*/  LDG.E R8, desc[UR8][R18.64] ;  /* 0x0000000812087981 */ /* 0x000ea2000c1e1900 */
[----:B------:R-:W-:-:S05]  /*0740*/  LEA R15, R3, R15, 0x3 ;  /* 0x0000000f030f7211 */ /* 0x000fca00078e18ff */
        /* <DEDUP_REMOVED lines=217> */
[----:B------:R-:W0:Y:S01]  /*14e0*/  LDG.E R9, desc[UR8][R22.64] ;  /* 0x0000000816097981 */ /* 0x000e22000c1e1900 */
[----:B------:R-:W-:-:S04]  /*14f0*/  IMAD.WIDE R16, R3, 0x4, R22 ;  /* 0x0000000403107825 */ /* 0x000fc800078e0216 */
[----:B0-----:R-:W-:Y:S02]  /*1500*/  FFMA R21, R4, R11, R9 ;  /* 0x0000000b04157223 */ /* 0x001fe40000000009 */
[----:B------:R-:W0:Y:S04]  /*1510*/  LDS.128 R8, [R2+0x200] ;  /* 0x0002000002087984 */ /* 0x000e280000000c00 */
[----:B------:R1:W-:Y:S04]  /*1520*/  STG.E desc[UR8][R22.64], R21 ;  /* 0x0000001516007986 */ /* 0x0003e8000c101908 */
[----:B------:R-:W0:Y:S01]  /*1530*/  LDG.E R27, desc[UR8][R16.64] ;  /* 0x00000008101b7981 */ /* 0x000e22000c1e1900 */
[----:B--2---:R-:W-:-:S04]  /*1540*/  IMAD.WIDE R18, R3, 0x4, R16 ;  /* 0x0000000403127825 */ /* 0x004fc800078e0210 */
[----:B0-----:R-:W-:-:S05]  /*1550*/  FFMA R27, R4, R8, R27 ;  /* 0x00000008041b7223 */ /* 0x001fca000000001b */
[----:B------:R-:W-:Y:S04]  /*1560*/  STG.E desc[UR8][R16.64], R27 ;  /* 0x0000001b10007986 */ /* 0x000fe8000c101908 */
[----:B------:R-:W2:Y:S04]  /*1570*/  LDG.E R29, desc[UR8][R18.64] ;  /* 0x00000008121d7981 */ /* 0x000ea8000c1e1900 */
[----:B------:R-:W0:Y:S01]  /*1580*/  LDS.64 R16, [R2+0x210] ;  /* 0x0002100002107984 */ /* 0x000e220000000a00 */
[----:B--2---:R-:W-:Y:S01]  /*1590*/  FFMA R29, R4, R9, R29 ;  /* 0x00000009041d7223 */ /* 0x004fe2000000001d */
[----:B------:R-:W-:-:S04]  /*15a0*/  IMAD.WIDE R8, R3, 0x4, R18 ;  /* 0x0000000403087825 */ /* 0x000fc800078e0212 */
[----:B------:R2:W-:Y:S04]  /*15b0*/  STG.E desc[UR8][R18.64], R29 ;  /* 0x0000001d12007986 */ /* 0x0005e8000c101908 */
[----:B------:R-:W3:Y:S01]  /*15c0*/  LDG.E R15, desc[UR8][R8.64] ;  /* 0x00000008080f7981 */ /* 0x000ee2000c1e1900 */
[----:B-1----:R-:W-:-:S04]  /*15d0*/  IMAD.WIDE R20, R3, 0x4, R8 ;  /* 0x0000000403147825 */ /* 0x002fc800078e0208 */
[----:B---3--:R-:W-:-:S05]  /*15e0*/  FFMA R15, R4, R10, R15 ;  /* 0x0000000a040f7223 */ /* 0x008fca000000000f */
[----:B------:R1:W-:Y:S04]  /*15f0*/  STG.E desc[UR8][R8.64], R15 ;  /* 0x0000000f08007986 */ /* 0x0003e8000c101908 */
[----:B------:R-:W3:Y:S02]  /*1600*/  LDG.E R23, desc[UR8][R20.64] ;  /* 0x0000000814177981 */ /* 0x000ee4000c1e1900 */
[----:B---3--:R-:W-:Y:S01]  /*1610*/  FFMA R23, R4, R11, R23 ;  /* 0x0000000b04177223 */ /* 0x008fe20000000017 */
[----:B------:R-:W-:-:S04]  /*1620*/  IMAD.WIDE R10, R3, 0x4, R20 ;  /* 0x00000004030a7825 */ /* 0x000fc800078e0214 */
[----:B------:R1:W-:Y:S04]  /*1630*/  STG.E desc[UR8][R20.64], R23 ;  /* 0x0000001714007986 */ /* 0x0003e8000c101908 */
[----:B------:R-:W0:Y:S01]  /*1640*/  LDG.E R25, desc[UR8][R10.64] ;  /* 0x000000080a197981 */ /* 0x000e22000c1e1900 */
[----:B--2---:R-:W-:-:S04]  /*1650*/  IMAD.WIDE R18, R3, 0x4, R10 ;  /* 0x0000000403127825 */ /* 0x004fc800078e020a */
[----:B0-----:R-:W-:-:S05]  /*1660*/  FFMA R25, R4, R16, R25 ;  /* 0x0000001004197223 */ /* 0x001fca0000000019 */
[----:B------:R1:W-:Y:S04]  /*1670*/  STG.E desc[UR8][R10.64], R25 ;  /* 0x000000190a007986 */ /* 0x0003e8000c101908 */
[----:B------:R-:W2:Y:S01]  /*1680*/  LDG.E R27, desc[UR8][R18.64] ;  /* 0x00000008121b7981 */ /* 0x000ea2000c1e1900 */
[----:B------:R-:W-:-:S04]  /*1690*/  IADD3 R5, PT, PT, R5, 0x1, RZ ;  /* 0x0000000105057810 */ /* 0x000fc80007ffe0ff */
[----:B------:R-:W-:Y:S01]  /*16a0*/  ISETP.NE.AND P0, PT, R5, R6, PT ;  /* 0x000000060500720c */ /* 0x000fe20003f05270 */
[----:B--2---:R-:W-:-:S05]  /*16b0*/  FFMA R17, R4, R17, R27 ;  /* 0x0000001104117223 */ /* 0x004fca000000001b */
[----:B------:R1:W-:Y:S07]  /*16c0*/  STG.E desc[UR8][R18.64], R17 ;  /* 0x0000001112007986 */ /* 0x0003ee000c101908 */
[----:B------:R-:W-:Y:S05]  /*16d0*/  @P0 BRA `(.L_x_17) ;  /* 0xffffffec00680947 */ /* 0x000fea000383ffff */
[----:B------:R-:W-:Y:S05]  /*16e0*/  EXIT ;  /* 0x000000000000794d */ /* 0x000fea0003800000 */
        .weak           $__internal_1_$__cuda_sm3x_div_rn_noftz_f32_slowpath
        .type           $__internal_1_$__cuda_sm3x_div_rn_noftz_f32_slowpath,@function
        .size           $__internal_1_$__cuda_sm3x_div_rn_noftz_f32_slowpath,(.L_x_34 - $__internal_1_$__cuda_sm3x_div_rn_noftz_f32_slowpath)
$__internal_1_$__cuda_sm3x_div_rn_noftz_f32_slowpath:
[----:B------:R-:W-:Y:S02]  /*16f0*/  SHF.R.U32.HI R2, RZ, 0x17, R3 ;  /* 0x00000017ff027819 */ /* 0x000fe40000011603 */
[----:B------:R-:W-:Y:S02]  /*1700*/  MOV R6, R3 ;  /* 0x0000000300067202 */ /* 0x000fe40000000f00 */
[----:B------:R-:W-:-:S04]  /*1710*/  LOP3.LUT R5, R2, 0xff, RZ, 0xc0, !PT ;  /* 0x000000ff02057812 */ /* 0x000fc800078ec0ff */
[----:B------:R-:W-:-:S04]  /*1720*/  IADD3 R9, PT, PT, R5, -0x1, RZ ;  /* 0xffffffff05097810 */ /* 0x000fc80007ffe0ff */
[----:B------:R-:W-:-:S13]  /*1730*/  ISETP.GT.U32.AND P0, PT, R9, 0xfd, PT ;  /* 0x000000fd0900780c */ /* 0x000fda0003f04070 */
[----:B------:R-:W-:Y:S01]  /*1740*/  @!P0 MOV R8, RZ ;  /* 0x000000ff00088202 */ /* 0x000fe20000000f00 */
[----:B------:R-:W-:Y:S06]  /*1750*/  @!P0 BRA `(.L_x_18) ;  /* 0x0000000000408947 */ /* 0x000fec0003800000 */
[----:B------:R-:W-:Y:S02]  /*1760*/  FSETP.GTU.FTZ.AND P0, PT, |R3|, +INF , PT ;  /* 0x7f8000000300780b */ /* 0x000fe40003f1c200 */
[----:B------:R-:W-:-:S11]  /*1770*/  MOV R2, R3 ;  /* 0x0000000300027202 */ /* 0x000fd60000000f00 */
[----:B------:R-:W-:Y:S05]  /*1780*/  @P0 BRA `(.L_x_19) ;  /* 0x0000000400240947 */ /* 0x000fea0003800000 */
[----:B------:R-:W-:-:S05]  /*1790*/  HFMA2 R3, -RZ, RZ, -1.875, 0 ;  /* 0xbf800000ff037431 */ /* 0x000fca00000001ff */
[----:B------:R-:W-:-:S13]  /*17a0*/  LOP3.LUT P0, RZ, R6, 0x7fffffff, R3, 0xc8, !PT ;  /* 0x7fffffff06ff7812 */ /* 0x000fda000780c803 */
[----:B------:R-:W-:Y:S05]  /*17b0*/  @!P0 BRA `(.L_x_20) ;  /* 0x0000000400108947 */ /* 0x000fea0003800000 */
[----:B------:R-:W-:Y:S02]  /*17c0*/  FSETP.NEU.FTZ.AND P0, PT, |R2|, +INF , PT ;  /* 0x7f8000000200780b */ /* 0x000fe40003f1d200 */
[----:B------:R-:W-:-:S04]  /*17d0*/  LOP3.LUT P1, RZ, R3, 0x7fffffff, RZ, 0xc0, !PT ;  /* 0x7fffffff03ff7812 */ /* 0x000fc8000782c0ff */
[----:B------:R-:W-:-:S13]  /*17e0*/  PLOP3.LUT P0, PT, P0, P1, PT, 0x2f, 0xf2 ;  /* 0x0000000000f2781c */ /* 0x000fda0000702577 */
[----:B------:R-:W-:Y:S05]  /*17f0*/  @P0 BRA `(.L_x_21) ;  /* 0x0000000000f80947 */ /* 0x000fea0003800000 */
[----:B------:R-:W-:-:S13]  /*1800*/  LOP3.LUT P0, RZ, R6, 0x7fffffff, RZ, 0xc0, !PT ;  /* 0x7fffffff06ff7812 */ /* 0x000fda000780c0ff */
[----:B------:R-:W-:Y:S05]  /*1810*/  @!P0 BRA `(.L_x_22) ;  /* 0x0000000000e48947 */ /* 0x000fea0003800000 */
[----:B------:R-:W-:Y:S02]  /*1820*/  ISETP.GE.AND P0, PT, R9, RZ, PT ;  /* 0x000000ff0900720c */ /* 0x000fe40003f06270 */
[----:B------:R-:W-:-:S11]  /*1830*/  MOV R8, RZ ;  /* 0x000000ff00087202 */ /* 0x000fd60000000f00 */
[----:B------:R-:W-:Y:S01]  /*1840*/  @!P0 FFMA R6, R2, 1.84467440737095516160e+19, RZ ;  /* 0x5f80000002068823 */ /* 0x000fe200000000ff */
[----:B------:R-:W-:-:S07]  /*1850*/  @!P0 IADD3 R8, PT, PT, R8, 0x40, RZ ;  /* 0x0000004008088810 */ /* 0x000fce0007ffe0ff */
.L_x_18:
[----:B------:R-:W-:Y:S01]  /*1860*/  LEA R3, R5, 0xc0800000, 0x17 ;  /* 0xc080000005037811 */ /* 0x000fe200078eb8ff */
[----:B------:R-:W-:Y:S01]  /*1870*/  UMOV UR4, 0xbf800000 ;  /* 0xbf80000000047882 */ /* 0x000fe20000000000 */
[----:B------:R-:W-:Y:S02]  /*1880*/  IADD3 R8, PT, PT, R8, 0x7f, -R5 ;  /* 0x0000007f08087810 */ /* 0x000fe40007ffe805 */
[----:B------:R-:W-:-:S04]  /*1890*/  IADD3 R6, PT, PT, -R3, R6, RZ ;  /* 0x0000000603067210 */ /* 0x000fc80007ffe1ff */
[----:B------:R-:W0:Y:S01]  /*18a0*/  MUFU.RCP R2, R6 ;  /* 0x0000000600027308 */ /* 0x000e220000001000 */
[----:B------:R-:W-:-:S04]  /*18b0*/  FADD.FTZ R3, -R6, -RZ ;  /* 0x800000ff06037221 */ /* 0x000fc80000010100 */
[----:B0-----:R-:W-:-:S04]  /*18c0*/  FFMA R9, R2, R3, 1 ;  /* 0x3f80000002097423 */ /* 0x001fc80000000003 */
[----:B------:R-:W-:-:S04]  /*18d0*/  FFMA R2, R2, R9, R2 ;  /* 0x0000000902027223 */ /* 0x000fc80000000002 */
[----:B------:R-:W-:-:S04]  /*18e0*/  FFMA R9, R2, UR4, RZ ;  /* 0x0000000402097c23 */ /* 0x000fc800080000ff */
[----:B------:R-:W-:-:S04]  /*18f0*/  FFMA R10, R3, R9, UR4 ;  /* 0x00000004030a7e23 */ /* 0x000fc80008000009 */
[----:B------:R-:W-:-:S04]  /*1900*/  FFMA R11, R2, R10, R9 ;  /* 0x0000000a020b7223 */ /* 0x000fc80000000009 */
[----:B------:R-:W-:-:S04]  /*1910*/  FFMA R10, R3, R11, UR4 ;  /* 0x00000004030a7e23 */ /* 0x000fc8000800000b */
[----:B------:R-:W-:-:S05]  /*1920*/  FFMA R3, R2, R10, R11 ;  /* 0x0000000a02037223 */ /* 0x000fca000000000b */
[----:B------:R-:W-:-:S04]  /*1930*/  SHF.R.U32.HI R9, RZ, 0x17, R3 ;  /* 0x00000017ff097819 */ /* 0x000fc80000011603 */
[----:B------:R-:W-:-:S04]  /*1940*/  LOP3.LUT R9, R9, 0xff, RZ, 0xc0, !PT ;  /* 0x000000ff09097812 */ /* 0x000fc800078ec0ff */
[----:B------:R-:W-:-:S04]  /*1950*/  IADD3 R12, PT, PT, R9, R8, RZ ;  /* 0x00000008090c7210 */ /* 0x000fc80007ffe0ff */
[----:B------:R-:W-:-:S04]  /*1960*/  IADD3 R5, PT, PT, R12, -0x1, RZ ;  /* 0xffffffff0c057810 */ /* 0x000fc80007ffe0ff */
[----:B------:R-:W-:-:S13]  /*1970*/  ISETP.GE.U32.AND P0, PT, R5, 0xfe, PT ;  /* 0x000000fe0500780c */ /* 0x000fda0003f06070 */
[----:B------:R-:W-:Y:S05]  /*1980*/  @!P0 BRA `(.L_x_23) ;  /* 0x0000000000808947 */ /* 0x000fea0003800000 */
[----:B------:R-:W-:-:S13]  /*1990*/  ISETP.GT.AND P0, PT, R12, 0xfe, PT ;  /* 0x000000fe0c00780c */ /* 0x000fda0003f04270 */
[----:B------:R-:W-:Y:S05]  /*19a0*/  @P0 BRA `(.L_x_24) ;  /* 0x00000000006c0947 */ /* 0x000fea0003800000 */
[----:B------:R-:W-:-:S13]  /*19b0*/  ISETP.GE.AND P0, PT, R12, 0x1, PT ;  /* 0x000000010c00780c */ /* 0x000fda0003f06270 */
[----:B------:R-:W-:Y:S05]  /*19c0*/  @P0 BRA `(.L_x_25) ;  /* 0x0000000000980947 */ /* 0x000fea0003800000 */
[----:B------:R-:W-:Y:S02]  /*19d0*/  ISETP.GE.AND P0, PT, R12, -0x18, PT ;  /* 0xffffffe80c00780c */ /* 0x000fe40003f06270 */
[----:B------:R-:W-:-:S11]  /*19e0*/  LOP3.LUT R3, R3, 0x80000000, RZ, 0xc0, !PT ;  /* 0x8000000003037812 */ /* 0x000fd600078ec0ff */
[----:B------:R-:W-:Y:S05]  /*19f0*/  @!P0 BRA `(.L_x_25) ;  /* 0x00000000008c8947 */ /* 0x000fea0003800000 */
[-CC-:B------:R-:W-:Y:S01]  /*1a00*/  FFMA.RZ R5, R2, R10.reuse, R11.reuse ;  /* 0x0000000a02057223 */ /* 0x180fe2000000c00b */
[C---:B------:R-:W-:Y:S02]  /*1a10*/  IADD3 R9, PT, PT, R12.reuse, 0x20, RZ ;  /* 0x000000200c097810 */ /* 0x040fe40007ffe0ff */
[----:B------:R-:W-:Y:S02]  /*1a20*/  ISETP.NE.AND P2, PT, R12, RZ, PT ;  /* 0x000000ff0c00720c */ /* 0x000fe40003f45270 */
[----:B------:R-:W-:Y:S01]  /*1a30*/  LOP3.LUT R6, R5, 0x7fffff, RZ, 0xc0, !PT ;  /* 0x007fffff05067812 */ /* 0x000fe200078ec0ff */
[CCC-:B------:R-:W-:Y:S01]  /*1a40*/  FFMA.RP R5, R2.reuse, R10.reuse, R11.reuse ;  /* 0x0000000a02057223 */ /* 0x1c0fe2000000800b */
[----:B------:R-:W-:Y:S01]  /*1a50*/  FFMA.RM R2, R2, R10, R11 ;  /* 0x0000000a02027223 */ /* 0x000fe2000000400b */
[----:B------:R-:W-:Y:S02]  /*1a60*/  ISETP.NE.AND P1, PT, R12, RZ, PT ;  /* 0x000000ff0c00720c */ /* 0x000fe40003f25270 */
[----:B------:R-:W-:-:S02]  /*1a70*/  LOP3.LUT R6, R6, 0x800000, RZ, 0xfc, !PT ;  /* 0x0080000006067812 */ /* 0x000fc400078efcff */
[----:B------:R-:W-:Y:S02]  /*1a80*/  IADD3 R8, PT, PT, -R12, RZ, RZ ;  /* 0x000000ff0c087210 */ /* 0x000fe40007ffe1ff */
[----:B------:R-:W-:Y:S02]  /*1a90*/  SHF.L.U32 R9, R6, R9, RZ ;  /* 0x0000000906097219 */ /* 0x000fe400000006ff */
[----:B------:R-:W-:Y:S02]  /*1aa0*/  FSETP.NEU.FTZ.AND P0, PT, R5, R2, PT ;  /* 0x000000020500720b */ /* 0x000fe40003f1d000 */
[----:B------:R-:W-:Y:S02]  /*1ab0*/  SEL R5, R8, RZ, P2 ;  /* 0x000000ff08057207 */ /* 0x000fe40001000000 */
[----:B------:R-:W-:Y:S02]  /*1ac0*/  ISETP.NE.AND P1, PT, R9, RZ, P1 ;  /* 0x000000ff0900720c */ /* 0x000fe40000f25270 */
[----:B------:R-:W-:-:S02]  /*1ad0*/  SHF.R.U32.HI R5, RZ, R5, R6 ;  /* 0x00000005ff057219 */ /* 0x000fc40000011606 */
[----:B------:R-:W-:Y:S02]  /*1ae0*/  PLOP3.LUT P0, PT, P0, P1, PT, 0xf8, 0x8f ;  /* 0x00000000008f781c */ /* 0x000fe40000703f70 */
[----:B------:R-:W-:Y:S02]  /*1af0*/  SHF.R.U32.HI R9, RZ, 0x1, R5 ;  /* 0x00000001ff097819 */ /* 0x000fe40000011605 */
[----:B------:R-:W-:-:S04]  /*1b00*/  SEL R2, RZ, 0x1, !P0 ;  /* 0x00000001ff027807 */ /* 0x000fc80004000000 */
[----:B------:R-:W-:-:S04]  /*1b10*/  LOP3.LUT R2, R2, 0x1, R9, 0xf8, !PT ;  /* 0x0000000102027812 */ /* 0x000fc800078ef809 */
[----:B------:R-:W-:-:S04]  /*1b20*/  LOP3.LUT R2, R2, R5, RZ, 0xc0, !PT ;  /* 0x0000000502027212 */ /* 0x000fc800078ec0ff */
[----:B------:R-:W-:-:S04]  /*1b30*/  IADD3 R2, PT, PT, R9, R2, RZ ;  /* 0x0000000209027210 */ /* 0x000fc80007ffe0ff */
[----:B------:R-:W-:Y:S01]  /*1b40*/  LOP3.LUT R3, R2, R3, RZ, 0xfc, !PT ;  /* 0x0000000302037212 */ /* 0x000fe200078efcff */
[----:B------:R-:W-:Y:S06]  /*1b50*/  BRA `(.L_x_25) ;  /* 0x0000000000347947 */ /* 0x000fec0003800000 */
.L_x_24:
[----:B------:R-:W-:-:S04]  /*1b60*/  LOP3.LUT R3, R3, 0x80000000, RZ, 0xc0, !PT ;  /* 0x8000000003037812 */ /* 0x000fc800078ec0ff */
[----:B------:R-:W-:Y:S01]  /*1b70*/  LOP3.LUT R3, R3, 0x7f800000, RZ, 0xfc, !PT ;  /* 0x7f80000003037812 */ /* 0x000fe200078efcff */
[----:B------:R-:W-:Y:S06]  /*1b80*/  BRA `(.L_x_25) ;  /* 0x0000000000287947 */ /* 0x000fec0003800000 */
.L_x_23:
[----:B------:R-:W-:Y:S01]  /*1b90*/  LEA R3, R8, R3, 0x17 ;  /* 0x0000000308037211 */ /* 0x000fe200078eb8ff */
[----:B------:R-:W-:Y:S06]  /*1ba0*/  BRA `(.L_x_25) ;  /* 0x0000000000207947 */ /* 0x000fec0003800000 */
.L_x_22:
[----:B------:R-:W-:-:S04]  /*1bb0*/  LOP3.LUT R3, R6, 0x80000000, R3, 0x48, !PT ;  /* 0x8000000006037812 */ /* 0x000fc800078e4803 */
[----:B------:R-:W-:Y:S01]  /*1bc0*/  LOP3.LUT R3, R3, 0x7f800000, RZ, 0xfc, !PT ;  /* 0x7f80000003037812 */ /* 0x000fe200078efcff */
[----:B------:R-:W-:Y:S06]  /*1bd0*/  BRA `(.L_x_25) ;  /* 0x0000000000147947 */ /* 0x000fec0003800000 */
.L_x_21:
[----:B------:R-:W-:Y:S01]  /*1be0*/  LOP3.LUT R3, R6, 0x80000000, R3, 0x48, !PT ;  /* 0x8000000006037812 */ /* 0x000fe200078e4803 */
[----:B------:R-:W-:Y:S06]  /*1bf0*/  BRA `(.L_x_25) ;  /* 0x00000000000c7947 */ /* 0x000fec0003800000 */
.L_x_20:
[----:B------:R-:W0:Y:S01]  /*1c00*/  MUFU.RSQ R3, -QNAN ;  /* 0xffc0000000037908 */ /* 0x000e220000001400 */
[----:B------:R-:W-:Y:S05]  /*1c10*/  BRA `(.L_x_25) ;  /* 0x0000000000047947 */ /* 0x000fea0003800000 */
.L_x_19:
[----:B------:R-:W-:-:S07]  /*1c20*/  FADD.FTZ R3, R2, -1 ;  /* 0xbf80000002037421 */ /* 0x000fce0000010000 */
.L_x_25:
[----:B------:R-:W-:-:S04]  /*1c30*/  HFMA2 R5, -RZ, RZ, 0, 0 ;  /* 0x00000000ff057431 */ /* 0x000fc800000001ff */
[----:B0-----:R-:W-:Y:S05]  /*1c40*/  RET.REL.NODEC R4 `(_Z20update_inverse_cuda2IfEvPPT_S2_S2_S2_iii) ;  /* 0xffffffe004ec7950 */ /* 0x001fea0003c3ffff */
.L_x_26:
        /* <DEDUP_REMOVED lines=11> */
.L_x_34:


//--------------------- .text._Z20update_inverse_cuda1IfEvPPT_S2_S2_S2_S2_iii --------------------------
	.section	.text._Z20update_inverse_cuda1IfEvPPT_S2_S2_S2_S2_iii,"ax",@progbits
	.align	128
        .global         _Z20update_inverse_cuda1IfEvPPT_S2_S2_S2_S2_iii
        .type           _Z20update_inverse_cuda1IfEvPPT_S2_S2_S2_S2_iii,@function
        .size           _Z20update_inverse_cuda1IfEvPPT_S2_S2_S2_S2_iii,(.L_x_38 - _Z20update_inverse_cuda1IfEvPPT_S2_S2_S2_S2_iii)
        .other          _Z20update_inverse_cuda1IfEvPPT_S2_S2_S2_S2_iii,@"STO_CUDA_ENTRY STV_DEFAULT"
_Z20update_inverse_cuda1IfEvPPT_S2_S2_S2_S2_iii:
.text._Z20update_inverse_cuda1IfEvPPT_S2_S2_S2_S2_iii:
        /* <DEDUP_REMOVED lines=43> */
[----:B------:R0:W-:Y:S08]  /*02b0*/  STS [R18], RZ ;  /* 0x000000ff12007388 */ /* 0x0001f00000000800 */
[----:B0-----:R-:W-:Y:S05]  /*02c0*/  @P0 BRA P1, `(.L_x_27) ;  /* 0x00000014003c0947 */ /* 0x001fea0000800000 */
[----:B------:R-:W-:-:S09]  /*02d0*/  UISETP.GE.AND UP0, UPT, UR9, 0x40, UPT ;  /* 0x000000400900788c */ /* 0x000fd2000bf06270 */
[----:B------:R-:W-:Y:S05]  /*02e0*/  BRA.U !UP0, `(.L_x_28) ;  /* 0x0000001908f87547 */ /* 0x000fea000b800000 */
[----:B------:R-:W-:Y:S02]  /*02f0*/  UIADD3 UR6, UPT, UPT, UR7, 0x328, URZ ;  /* 0x0000032807067890 */ /* 0x000fe4000fffe0ff */
[----:B------:R-:W-:Y:S02]  /*0300*/  UIADD3 UR4, UPT, UPT, UR7, 0x228, URZ ;  /* 0x0000022807047890 */ /* 0x000fe4000fffe0ff */
[----:B------:R-:W-:Y:S02]  /*0310*/  ULEA UR6, UR8, UR6, 0x18 ;  /* 0x0000000608067291 */ /* 0x000fe4000f8ec0ff */
[----:B------:R-:W-:-:S04]  /*0320*/  ULEA UR4, UR8, UR4, 0x18 ;  /* 0x0000000408047291 */ /* 0x000fc8000f8ec0ff */
[C---:B------:R-:W-:Y:S02]  /*0330*/  LEA R3, R0.reuse, UR6, 0x2 ;  /* 0x0000000600037c11 */ /* 0x040fe4000f8e10ff */
[----:B------:R-:W-:Y:S01]  /*0340*/  LEA R16, R0, UR4, 0x2 ;  /* 0x0000000400107c11 */ /* 0x000fe2000f8e10ff */
[----:B------:R-:W-:-:S06]  /*0350*/  UMOV UR4, URZ ;  /* 0x000000ff00047c82 */ /* 0x000fcc0008000000 */
.L_x_29:
[----:B------:R-:W-:Y:S01]  /*0360*/  ULEA UR10, UR8, UR7, 0x18 ;  /* 0x00000007080a7291 */ /* 0x000fe2000f8ec0ff */
[----:B0-----:R-:W0:Y:S01]  /*0370*/  LDC R20, c[0x0][0x3ac] ;  /* 0x0000eb00ff147b82 */ /* 0x001e220000000800 */
[----:B------:R-:W-:-:S06]  /*0380*/  USHF.L.U32 UR6, UR4, 0x6, URZ ;  /* 0x0000000604067899 */ /* 0x000fcc00080006ff */
[----:B------:R-:W-:Y:S01]  /*0390*/  IADD3 R9, PT, PT, R0, UR6, RZ ;  /* 0x0000000600097c10 */ /* 0x000fe2000fffe0ff */
[----:B------:R-:W1:Y:S04]  /*03a0*/  LDS.64 R4, [UR10+0x10] ;  /* 0x0000100aff047984 */ /* 0x000e680008000a00 */
[----:B-1----:R-:W-:-:S05]  /*03b0*/  IMAD.WIDE.U32 R4, R9, 0x4, R4 ;  /* 0x0000000409047825 */ /* 0x002fca00078e0004 */
[----:B------:R-:W2:Y:S01]  /*03c0*/  LDG.E R13, desc[UR12][R4.64] ;  /* 0x0000000c040d7981 */ /* 0x000ea2000c1e1900 */
[----:B0-----:R-:W-:-:S03]  /*03d0*/  IMAD R9, R2, R20, R9 ;  /* 0x0000001402097224 */ /* 0x001fc600078e0209 */
[----:B--2---:R-:W-:Y:S04]  /*03e0*/  STS [R16], R13 ;  /* 0x0000000d10007388 */ /* 0x004fe80000000800 */
[----:B------:R-:W0:Y:S02]  /*03f0*/  LDS.64 R6, [UR10] ;  /* 0x0000000aff067984 */ /* 0x000e240008000a00 */
[----:B0-----:R-:W-:-:S05]  /*0400*/  IMAD.WIDE.U32 R6, R9, 0x4, R6 ;  /* 0x0000000409067825 */ /* 0x001fca00078e0006 */
[----:B------:R-:W2:Y:S01]  /*0410*/  LDG.E R8, desc[UR12][R6.64] ;  /* 0x0000000c06087981 */ /* 0x000ea2000c1e1900 */
[----:B------:R-:W-:-:S03]  /*0420*/  IMAD R5, R20, UR6, R17 ;  /* 0x0000000614057c24 */ /* 0x000fc6000f8e0211 */
[----:B------:R-:W-:Y:S04]  /*0430*/  STG.E desc[UR12][R6.64], R13 ;  /* 0x0000000d06007986 */ /* 0x000fe8000c10190c */
[----:B--2---:R-:W-:Y:S01]  /*0440*/  STS [R3], R8 ;  /* 0x0000000803007388 */ /* 0x004fe20000000800 */
[----:B------:R-:W-:Y:S06]  /*0450*/  BAR.SYNC.DEFER_BLOCKING 0x0 ;  /* 0x0000000000007b1d */ /* 0x000fec0000010000 */
[----:B------:R-:W0:Y:S04]  /*0460*/  LDS.64 R22, [UR10+0x8] ;  /* 0x0000080aff167984 */ /* 0x000e280008000a00 */
[----:B------:R-:W-:Y:S01]  /*0470*/  LDS.64 R8, [UR10+0x228] ;  /* 0x0002280aff087984 */ /* 0x000fe20008000a00 */
[----:B0-----:R-:W-:-:S05]  /*0480*/  IMAD.WIDE R4, R5, 0x4, R22 ;  /* 0x0000000405047825 */ /* 0x001fca00078e0216 */
[----:B------:R0:W2:Y:S01]  /*0490*/  LDG.E R10, desc[UR12][R4.64] ;  /* 0x0000000c040a7981 */ /* 0x0000a2000c1e1900 */
[----:B------:R-:W-:-:S05]  /*04a0*/  IMAD.WIDE R14, R20, 0x4, R4 ;  /* 0x00000004140e7825 */ /* 0x000fca00078e0204 */
[----:B------:R1:W3:Y:S04]  /*04b0*/  LDG.E R11, desc[UR12][R14.64] ;  /* 0x0000000c0e0b7981 */ /* 0x0002e8000c1e1900 */
[----:B0-----:R-:W0:Y:S01]  /*04c0*/  LDS.128 R4, [UR10+0x320] ;  /* 0x0003200aff047984 */ /* 0x001e220008000c00 */
[----:B-1----:R-:W-:-:S05]  /*04d0*/  IMAD.WIDE R14, R20, 0x4, R14 ;  /* 0x00000004140e7825 */ /* 0x002fca00078e020e */
[----:B------:R1:W4:Y:S01]  /*04e0*/  LDG.E R21, desc[UR12][R14.64] ;  /* 0x0000000c0e157981 */ /* 0x000322000c1e1900 */
[----:B------:R-:W-:-:S05]  /*04f0*/  IMAD.WIDE R12, R20, 0x4, R14 ;  /* 0x00000004140c7825 */ /* 0x000fca00078e020e */
[----:B------:R5:W4:Y:S01]  /*0500*/  LDG.E R27, desc[UR12][R12.64] ;  /* 0x0000000c0c1b7981 */ /* 0x000b22000c1e1900 */
[----:B------:R-:W-:-:S03]  /*0510*/  IMAD.WIDE R24, R20, 0x4, R12 ;  /* 0x0000000414187825 */ /* 0x000fc600078e020c */
[----:B-1----:R-:W2:Y:S01]  /*0520*/  LDS R15, [R18] ;  /* 0x00000000120f7984 */ /* 0x002ea20000000800 */
[----:B-----5:R-:W-:-:S03]  /*0530*/  IMAD.WIDE R12, R20, 0x4, R24 ;  /* 0x00000004140c7825 */ /* 0x020fc600078e0218 */
[----:B------:R-:W5:Y:S04]  /*0540*/  LDG.E R25, desc[UR12][R24.64] ;  /* 0x0000000c18197981 */ /* 0x000f68000c1e1900 */
[----:B------:R-:W5:Y:S01]  /*0550*/  LDG.E R26, desc[UR12][R12.64] ;  /* 0x0000000c0c1a7981 */ /* 0x000f62000c1e1900 */
[----:B------:R-:W-:-:S05]  /*0560*/  IMAD.WIDE R28, R20, 0x4, R12 ;  /* 0x00000004141c7825 */ /* 0x000fca00078e020c */
[----:B------:R1:W5:Y:S01]  /*0570*/  LDG.E R19, desc[UR12][R28.64] ;  /* 0x0000000c1c137981 */ /* 0x000362000c1e1900 */
[----:B0-----:R-:W-:Y:S01]  /*0580*/  FADD R6, R8, -R6 ;  /* 0x8000000608067221 */ /* 0x001fe20000000000 */
[----:B------:R-:W-:Y:S01]  /*0590*/  FADD R7, R9, -R7 ;  /* 0x8000000709077221 */ /* 0x000fe20000000000 */
[----:B------:R-:W-:Y:S01]  /*05a0*/  UIADD3 UR9, UPT, UPT, UR6, 0x8, URZ ;  /* 0x0000000806097890 */ /* 0x000fe2000fffe0ff */
[----:B-1----:R-:W-:-:S04]  /*05b0*/  IMAD.WIDE R28, R20, 0x4, R28 ;  /* 0x00000004141c7825 */ /* 0x002fc800078e021c */
[----:B--2---:R-:W-:Y:S02]  /*05c0*/  FFMA R6, R10, R6, R15 ;  /* 0x000000060a067223 */ /* 0x004fe4000000000f */
[----:B------:R-:W-:Y:S02]  /*05d0*/  LDS.128 R12, [UR10+0x330] ;  /* 0x0003300aff0c7984 */ /* 0x000fe40008000c00 */
[----:B---3--:R-:W-:Y:S02]  /*05e0*/  FFMA R6, R11, R7, R6 ;  /* 0x000000070b067223 */ /* 0x008fe40000000006 */
[----:B------:R-:W0:Y:S04]  /*05f0*/  LDS.128 R8, [UR10+0x230] ;  /* 0x0002300aff087984 */ /* 0x000e280008000c00 */
[----:B------:R1:W2:Y:S01]  /*0600*/  LDG.E R7, desc[UR12][R28.64] ;  /* 0x0000000c1c077981 */ /* 0x0002a2000c1e1900 */
[----:B0-----:R-:W-:-:S04]  /*0610*/  FADD R8, R8, -R12 ;  /* 0x8000000c08087221 */ /* 0x001fc80000000000 */
[----:B----4-:R-:W-:Y:S01]  /*0620*/  FFMA R6, R21, R8, R6 ;  /* 0x0000000815067223 */ /* 0x010fe20000000006 */
[----:B------:R-:W-:-:S04]  /*0630*/  IMAD R21, R20, UR9, R17 ;  /* 0x0000000914157c24 */ /* 0x000fc8000f8e0211 */
[----:B-1----:R-:W-:-:S05]  /*0640*/  IMAD.WIDE R28, R21, 0x4, R22 ;  /* 0x00000004151c7825 */ /* 0x002fca00078e0216 */
[----:B------:R0:W3:Y:S02]  /*0650*/  LDG.E R21, desc[UR12][R28.64] ;  /* 0x0000000c1c157981 */ /* 0x0000e4000c1e1900 */
[----:B0-----:R-:W-:-:S05]  /*0660*/  IMAD.WIDE R28, R20, 0x4, R28 ;  /* 0x00000004141c7825 */ /* 0x001fca00078e021c */
[----:B------:R0:W4:Y:S01]  /*0670*/  LDG.E R24, desc[UR12][R28.64] ;  /* 0x0000000c1c187981 */ /* 0x000122000c1e1900 */
[----:B------:R-:W-:-:S04]  /*0680*/  FADD R9, R9, -R13 ;  /* 0x8000000d09097221 */ /* 0x000fc80000000000 */
[----:B------:R-:W-:Y:S01]  /*0690*/  FFMA R8, R27, R9, R6 ;  /* 0x000000091b087223 */ /* 0x000fe20000000006 */
[----:B0-----:R-:W-:-:S05]  /*06a0*/  IMAD.WIDE R28, R20, 0x4, R28 ;  /* 0x00000004141c7825 */ /* 0x001fca00078e021c */
[----:B------:R-:W4:Y:S01]  /*06b0*/  LDG.E R6, desc[UR12][R28.64] ;  /* 0x0000000c1c067981 */ /* 0x000f22000c1e1900 */
[----:B------:R-:W-:Y:S01]  /*06c0*/  FADD R10, R10, -R14 ;  /* 0x8000000e0a0a7221 */ /* 0x000fe20000000000 */
[----:B------:R-:W-:Y:S02]  /*06d0*/  FADD R11, R11, -R15 ;  /* 0x8000000f0b0b7221 */ /* 0x000fe40000000000 */
[----:B------:R-:W-:Y:S01]  /*06e0*/  LDS.128 R12, [UR10+0x340] ;  /* 0x0003400aff0c7984 */ /* 0x000fe20008000c00 */
[----:B-----5:R-:W-:-:S04]  /*06f0*/  FFMA R25, R25, R10, R8 ;  /* 0x0000000a19197223 */ /* 0x020fc80000000008 */
[----:B------:R-:W-:Y:S02]  /*0700*/  FFMA R25, R26, R11, R25 ;  /* 0x0000000b1a197223 */ /* 0x000fe40000000019 */
[----:B------:R-:W0:Y:S01]  /*0710*/  LDS.128 R8, [UR10+0x240] ;  /* 0x0002400aff087984 */ /* 0x000e220008000c00 */
[----:B------:R-:W-:-:S04]  /*0720*/  IMAD.WIDE R26, R20, 0x4, R28 ;  /* 0x00000004141a7825 */ /* 0x000fc800078e021c */
[----:B0-----:R-:W-:-:S04]  /*0730*/  FADD R8, R8, -R12 ;  /* 0x8000000c08087221 */ /* 0x001fc80000000000 */
[----:B------:R-:W-:Y:S02]  /*0740*/  FFMA R8, R19, R8, R25 ;  /* 0x0000000813087223 */ /* 0x000fe40000000019 */
[----:B------:R0:W5:Y:S02]  /*0750*/  LDG.E R25, desc[UR12][R26.64] ;  /* 0x0000000c1a197981 */ /* 0x000164000c1e1900 */
[----:B0-----:R-:W-:-:S05]  /*0760*/  IMAD.WIDE R26, R20, 0x4, R26 ;  /* 0x00000004141a7825 */ /* 0x001fca00078e021a */
[----:B------:R-:W5:Y:S01]  /*0770*/  LDG.E R19, desc[UR12][R26.64] ;  /* 0x0000000c1a137981 */ /* 0x000f62000c1e1900 */
[----:B------:R-:W-:-:S05]  /*0780*/  IMAD.WIDE R28, R20, 0x4, R26 ;  /* 0x00000004141c7825 */ /* 0x000fca00078e021a */
[----:B------:R0:W5:Y:S01]  /*0790*/  LDG.E R26, desc[UR12][R28.64] ;  /* 0x0000000c1c1a7981 */ /* 0x000162000c1e1900 */
[----:B------:R-:W-:Y:S01]  /*07a0*/  FADD R9, R9, -R13 ;  /* 0x8000000d09097221 */ /* 0x000fe20000000000 */
[----:B------:R-:W-:Y:S01]  /*07b0*/  FADD R10, R10, -R14 ;  /* 0x8000000e0a0a7221 */ /* 0x000fe20000000000 */
[----:B------:R-:W-:Y:S02]  /*07c0*/  FADD R11, R11, -R15 ;  /* 0x8000000f0b0b7221 */ /* 0x000fe40000000000 */
[----:B------:R-:W-:Y:S01]  /*07d0*/  LDS.128 R12, [UR10+0x350] ;  /* 0x0003500aff0c7984 */ /* 0x000fe20008000c00 */
[----:B0-----:R-:W-:Y:S01]  /*07e0*/  IMAD.WIDE R28, R20, 0x4, R28 ;  /* 0x00000004141c7825 */ /* 0x001fe200078e021c */
[----:B------:R-:W-:-:S03]  /*07f0*/  UIADD3 UR9, UPT, UPT, UR6, 0x10, URZ ;  /* 0x0000001006097890 */ /* 0x000fc6000fffe0ff */
[----:B--2---:R-:W-:Y:S02]  /*0800*/  FFMA R8, R7, R9, R8 ;  /* 0x0000000907087223 */ /* 0x004fe40000000008 */
[----:B------:R0:W2:Y:S02]  /*0810*/  LDG.E R7, desc[UR12][R28.64] ;  /* 0x0000000c1c077981 */ /* 0x0000a4000c1e1900 */
[----:B---3--:R-:W-:-:S04]  /*0820*/  FFMA R21, R21, R10, R8 ;  /* 0x0000000a15157223 */ /* 0x008fc80000000008 */
[----:B----4-:R-:W-:Y:S02]  /*0830*/  FFMA R21, R24, R11, R21 ;  /* 0x0000000b18157223 */ /* 0x010fe40000000015 */
[----:B------:R-:W1:Y:S01]  /*0840*/  LDS.128 R8, [UR10+0x250] ;  /* 0x0002500aff087984 */ /* 0x000e620008000c00 */
[----:B0-----:R-:W-:-:S05]  /*0850*/  IMAD.WIDE R28, R20, 0x4, R28 ;  /* 0x00000004141c7825 */ /* 0x001fca00078e021c */
[----:B------:R0:W3:Y:S01]  /*0860*/  LDG.E R24, desc[UR12][R28.64] ;  /* 0x0000000c1c187981 */ /* 0x0000e2000c1e1900 */
[----:B-1----:R-:W-:-:S04]  /*0870*/  FADD R8, R8, -R12 ;  /* 0x8000000c08087221 */ /* 0x002fc80000000000 */
[----:B------:R-:W-:Y:S01]  /*0880*/  FFMA R6, R6, R8, R21 ;  /* 0x0000000806067223 */ /* 0x000fe20000000015 */
[----:B------:R-:W-:-:S04]  /*0890*/  IMAD R21, R20, UR9, R17 ;  /* 0x0000000914157c24 */ /* 0x000fc8000f8e0211 */
[----:B0-----:R-:W-:-:S05]  /*08a0*/  IMAD.WIDE R28, R21, 0x4, R22 ;  /* 0x00000004151c7825 */ /* 0x001fca00078e0216 */
[----:B------:R0:W4:Y:S02]  /*08b0*/  LDG.E R21, desc[UR12][R28.64] ;  /* 0x0000000c1c157981 */ /* 0x000124000c1e1900 */
[----:B0-----:R-:W-:-:S05]  /*08c0*/  IMAD.WIDE R28, R20, 0x4, R28 ;  /* 0x00000004141c7825 */ /* 0x001fca00078e021c */
[----:B------:R0:W4:Y:S01]  /*08d0*/  LDG.E R27, desc[UR12][R28.64] ;  /* 0x0000000c1c1b7981 */ /* 0x000122000c1e1900 */
[----:B------:R-:W-:-:S04]  /*08e0*/  FADD R9, R9, -R13 ;  /* 0x8000000d09097221 */ /* 0x000fc80000000000 */
[----:B-----5:R-:W-:Y:S01]  /*08f0*/  FFMA R8, R25, R9, R6 ;  /* 0x0000000919087223 */ /* 0x020fe20000000006 */
[----:B0-----:R-:W-:-:S05]  /*0900*/  IMAD.WIDE R28, R20, 0x4, R28 ;  /* 0x00000004141c7825 */ /* 0x001fca00078e021c */
[----:B------:R0:W5:Y:S02]  /*0910*/  LDG.E R6, desc[UR12][R28.64] ;  /* 0x0000000c1c067981 */ /* 0x000164000c1e1900 */
[----:B0-----:R-:W-:-:S05]  /*0920*/  IMAD.WIDE R28, R20, 0x4, R28 ;  /* 0x00000004141c7825 */ /* 0x001fca00078e021c */
[----:B------:R0:W5:Y:S01]  /*0930*/  LDG.E R25, desc[UR12][R28.64] ;  /* 0x0000000c1c197981 */ /* 0x000162000c1e1900 */
[----:B------:R-:W-:Y:S01]  /*0940*/  FADD R10, R10, -R14 ;  /* 0x8000000e0a0a7221 */ /* 0x000fe20000000000 */
[----:B------:R-:W-:Y:S02]  /*0950*/  FADD R11, R11, -R15 ;  /* 0x8000000f0b0b7221 */ /* 0x000fe40000000000 */
[----:B------:R-:W-:Y:S01]  /*0960*/  LDS.128 R12, [UR10+0x360] ;  /* 0x0003600aff0c7984 */ /* 0x000fe20008000c00 */
[----:B------:R-:W-:-:S04]  /*0970*/  FFMA R19, R19, R10, R8 ;  /* 0x0000000a13137223 */ /* 0x000fc80000000008 */
[----:B------:R-:W-:Y:S02]  /*0980*/  FFMA R26, R26, R11, R19 ;  /* 0x0000000b1a1a7223 */ /* 0x000fe40000000013 */
[----:B------:R-:W1:Y:S01]  /*0990*/  LDS.128 R8, [UR10+0x260] ;  /* 0x0002600aff087984 */ /* 0x000e620008000c00 */
[----:B0-----:R-:W-:-:S05]  /*09a0*/  IMAD.WIDE R28, R20, 0x4, R28 ;  /* 0x00000004141c7825 */ /* 0x001fca00078e021c */
[----:B------:R0:W5:Y:S02]  /*09b0*/  LDG.E R19, desc[UR12][R28.64] ;  /* 0x0000000c1c137981 */ /* 0x000164000c1e1900 */
[----:B0-----:R-:W-:-:S04]  /*09c0*/  IMAD.WIDE R28, R20, 0x4, R28 ;  /* 0x00000004141c7825 */ /* 0x001fc800078e021c */
[----:B-1----:R-:W-:Y:S01]  /*09d0*/  FADD R8, R8, -R12 ;  /* 0x8000000c08087221 */ /* 0x002fe20000000000 */
[----:B------:R-:W-:Y:S01]  /*09e0*/  FADD R9, R9, -R13 ;  /* 0x8000000d09097221 */ /* 0x000fe20000000000 */
[----:B------:R-:W-:Y:S01]  /*09f0*/  FADD R10, R10, -R14 ;  /* 0x8000000e0a0a7221 */ /* 0x000fe20000000000 */
[----:B------:R-:W-:Y:S02]  /*0a00*/  FADD R11, R11, -R15 ;  /* 0x8000000f0b0b7221 */ /* 0x000fe40000000000 */
[----:B------:R-:W-:Y:S01]  /*0a10*/  LDS.128 R12, [UR10+0x370] ;  /* 0x0003700aff0c7984 */ /* 0x000fe20008000c00 */
[----:B--2---:R-:W-:-:S03]  /*0a20*/  FFMA R7, R7, R8, R26 ;  /* 0x0000000807077223 */ /* 0x004fc6000000001a */
[----:B------:R0:W2:Y:S02]  /*0a30*/  LDG.E R26, desc[UR12][R28.64] ;  /* 0x0000000c1c1a7981 */ /* 0x0000a4000c1e1900 */
[----:B0-----:R-:W-:Y:S01]  /*0a40*/  IMAD.WIDE R28, R20, 0x4, R28 ;  /* 0x00000004141c7825 */ /* 0x001fe200078e021c */
[----:B------:R-:W-:-:S03]  /*0a50*/  UIADD3 UR9, UPT, UPT, UR6, 0x18, URZ ;  /* 0x0000001806097890 */ /* 0x000fc6000fffe0ff */
[----:B---3--:R-:W-:Y:S02]  /*0a60*/  FFMA R24, R24, R9, R7 ;  /* 0x0000000918187223 */ /* 0x008fe40000000007 */
[----:B------:R0:W3:Y:S02]  /*0a70*/  LDG.E R7, desc[UR12][R28.64] ;  /* 0x0000000c1c077981 */ /* 0x0000e4000c1e1900 */
[----:B0-----:R-:W-:-:S04]  /*0a80*/  IMAD.WIDE R28, R20, 0x4, R28 ;  /* 0x00000004141c7825 */ /* 0x001fc800078e021c */
[----:B----4-:R-:W-:Y:S01]  /*0a90*/  FFMA R10, R21, R10, R24 ;  /* 0x0000000a150a7223 */ /* 0x010fe20000000018 */
[----:B------:R-:W-:Y:S01]  /*0aa0*/  IMAD R21, R20, UR9, R17 ;  /* 0x0000000914157c24 */ /* 0x000fe2000f8e0211 */
[----:B------:R0:W4:Y:S02]  /*0ab0*/  LDG.E R24, desc[UR12][R28.64] ;  /* 0x0000000c1c187981 */ /* 0x000124000c1e1900 */
[----:B------:R-:W-:Y:S02]  /*0ac0*/  FFMA R27, R27, R11, R10 ;  /* 0x0000000b1b1b7223 */ /* 0x000fe4000000000a */
[----:B------:R-:W1:Y:S01]  /*0ad0*/  LDS.128 R8, [UR10+0x270] ;  /* 0x0002700aff087984 */ /* 0x000e620008000c00 */
[----:B0-----:R-:W-:-:S05]  /*0ae0*/  IMAD.WIDE R28, R21, 0x4, R22 ;  /* 0x00000004151c7825 */ /* 0x001fca00078e0216 */
[----:B------:R0:W4:Y:S02]  /*0af0*/  LDG.E R21, desc[UR12][R28.64] ;  /* 0x0000000c1c157981 */ /* 0x000124000c1e1900 */
[----:B0-----:R-:W-:-:S04]  /*0b00*/  IMAD.WIDE R28, R20, 0x4, R28 ;  /* 0x00000004141c7825 */ /* 0x001fc800078e021c */
[----:B-1----:R-:W-:-:S04]  /*0b10*/  FADD R8, R8, -R12 ;  /* 0x8000000c08087221 */ /* 0x002fc80000000000 */
[----:B-----5:R-:W-:Y:S02]  /*0b20*/  FFMA R6, R6, R8, R27 ;  /* 0x0000000806067223 */ /* 0x020fe4000000001b */
[----:B------:R0:W5:Y:S01]  /*0b30*/  LDG.E R27, desc[UR12][R28.64] ;  /* 0x0000000c1c1b7981 */ /* 0x000162000c1e1900 */
[----:B------:R-:W-:-:S04]  /*0b40*/  FADD R9, R9, -R13 ;  /* 0x8000000d09097221 */ /* 0x000fc80000000000 */
[----:B------:R-:W-:Y:S01]  /*0b50*/  FFMA R8, R25, R9, R6 ;  /* 0x0000000919087223 */ /* 0x000fe20000000006 */
[----:B0-----:R-:W-:-:S05]  /*0b60*/  IMAD.WIDE R28, R20, 0x4, R28 ;  /* 0x00000004141c7825 */ /* 0x001fca00078e021c */
[----:B------:R0:W5:Y:S01]  /*0b70*/  LDG.E R6, desc[UR12][R28.64] ;  /* 0x0000000c1c067981 */ /* 0x000162000c1e1900 */
[----:B------:R-:W-:Y:S01]  /*0b80*/  FADD R10, R10, -R14 ;  /* 0x8000000e0a0a7221 */ /* 0x000fe20000000000 */
[----:B------:R-:W-:Y:S02]  /*0b90*/  FADD R11, R11, -R15 ;  /* 0x8000000f0b0b7221 */ /* 0x000fe40000000000 */
[----:B------:R-:W-:Y:S01]  /*0ba0*/  LDS.128 R12, [UR10+0x380] ;  /* 0x0003800aff0c7984 */ /* 0x000fe20008000c00 */
[----:B------:R-:W-:Y:S01]  /*0bb0*/  FFMA R19, R19, R10, R8 ;  /* 0x0000000a13137223 */ /* 0x000fe20000000008 */
[----:B0-----:R-:W-:-:S04]  /*0bc0*/  IMAD.WIDE R28, R20, 0x4, R28 ;  /* 0x00000004141c7825 */ /* 0x001fc800078e021c */
[----:B--2---:R-:W-:Y:S02]  /*0bd0*/  FFMA R26, R26, R11, R19 ;  /* 0x0000000b1a1a7223 */ /* 0x004fe40000000013 */
[----:B------:R-:W0:Y:S02]  /*0be0*/  LDS.128 R8, [UR10+0x280] ;  /* 0x0002800aff087984 */ /* 0x000e240008000c00 */
[----:B0-----:R-:W-:-:S04]  /*0bf0*/  FADD R8, R8, -R12 ;  /* 0x8000000c08087221 */ /* 0x001fc80000000000 */
[----:B---3--:R-:W-:Y:S02]  /*0c00*/  FFMA R19, R7, R8, R26 ;  /* 0x0000000807137223 */ /* 0x008fe4000000001a */
[----:B------:R0:W2:Y:S02]  /*0c10*/  LDG.E R7, desc[UR12][R28.64] ;  /* 0x0000000c1c077981 */ /* 0x0000a4000c1e1900 */
[----:B0-----:R-:W-:-:S05]  /*0c20*/  IMAD.WIDE R28, R20, 0x4, R28 ;  /* 0x00000004141c7825 */ /* 0x001fca00078e021c */
[----:B------:R0:W3:Y:S02]  /*0c30*/  LDG.E R25, desc[UR12][R28.64] ;  /* 0x0000000c1c197981 */ /* 0x0000e4000c1e1900 */
[----:B0-----:R-:W-:-:S05]  /*0c40*/  IMAD.WIDE R28, R20, 0x4, R28 ;  /* 0x00000004141c7825 */ /* 0x001fca00078e021c */
[----:B------:R0:W3:Y:S01]  /*0c50*/  LDG.E R26, desc[UR12][R28.64] ;  /* 0x0000000c1c1a7981 */ /* 0x0000e2000c1e1900 */
[----:B------:R-:W-:Y:S01]  /*0c60*/  FADD R9, R9, -R13 ;  /* 0x8000000d09097221 */ /* 0x000fe20000000000 */
[----:B------:R-:W-:Y:S01]  /*0c70*/  FADD R10, R10, -R14 ;  /* 0x8000000e0a0a7221 */ /* 0x000fe20000000000 */
[----:B------:R-:W-:Y:S02]  /*0c80*/  FADD R11, R11, -R15 ;  /* 0x8000000f0b0b7221 */ /* 0x000fe40000000000 */
[----:B------:R-:W-:Y:S01]  /*0c90*/  LDS.128 R12, [UR10+0x390] ;  /* 0x0003900aff0c7984 */ /* 0x000fe20008000c00 */
[----:B0-----:R-:W-:-:S04]  /*0ca0*/  IMAD.WIDE R28, R20, 0x4, R28 ;  /* 0x00000004141c7825 */ /* 0x001fc800078e021c */
[----:B----4-:R-:W-:Y:S02]  /*0cb0*/  FFMA R24, R24, R9, R19 ;  /* 0x0000000918187223 */ /* 0x010fe40000000013 */
[----:B------:R0:W4:Y:S02]  /*0cc0*/  LDG.E R19, desc[UR12][R28.64] ;  /* 0x0000000c1c137981 */ /* 0x000124000c1e1900 */
[----:B------:R-:W-:-:S04]  /*0cd0*/  FFMA R10, R21, R10, R24 ;  /* 0x0000000a150a7223 */ /* 0x000fc80000000018 */
[----:B-----5:R-:W-:Y:S02]  /*0ce0*/  FFMA R27, R27, R11, R10 ;  /* 0x0000000b1b1b7223 */ /* 0x020fe4000000000a */
[----:B------:R-:W1:Y:S01]  /*0cf0*/  LDS.128 R8, [UR10+0x290] ;  /* 0x0002900aff087984 */ /* 0x000e620008000c00 */
[----:B0-----:R-:W-:-:S04]  /*0d00*/  IMAD.WIDE R28, R20, 0x4, R28 ;  /* 0x00000004141c7825 */ /* 0x001fc800078e021c */
[----:B-1----:R-:W-:-:S04]  /*0d10*/  FADD R8, R8, -R12 ;  /* 0x8000000c08087221 */ /* 0x002fc80000000000 */
[----:B------:R-:W-:Y:S02]  /*0d20*/  FFMA R8, R6, R8, R27 ;  /* 0x0000000806087223 */ /* 0x000fe4000000001b */
[----:B------:R0:W5:Y:S01]  /*0d30*/  LDG.E R6, desc[UR12][R28.64] ;  /* 0x0000000c1c067981 */ /* 0x000162000c1e1900 */
[----:B------:R-:W-:-:S06]  /*0d40*/  UIADD3 UR9, UPT, UPT, UR6, 0x20, URZ ;  /* 0x0000002006097890 */ /* 0x000fcc000fffe0ff */
[----:B------:R-:W-:-:S04]  /*0d50*/  IMAD R21, R20, UR9, R17 ;  /* 0x0000000914157c24 */ /* 0x000fc8000f8e0211 */
[----:B0-----:R-:W-:-:S05]  /*0d60*/  IMAD.WIDE R28, R21, 0x4, R22 ;  /* 0x00000004151c7825 */ /* 0x001fca00078e0216 */
[----:B------:R0:W5:Y:S02]  /*0d70*/  LDG.E R21, desc[UR12][R28.64] ;  /* 0x0000000c1c157981 */ /* 0x000164000c1e1900 */
[----:B0-----:R-:W-:-:S05]  /*0d80*/  IMAD.WIDE R28, R20, 0x4, R28 ;  /* 0x00000004141c7825 */ /* 0x001fca00078e021c */
[----:B------:R0:W5:Y:S01]  /*0d90*/  LDG.E R24, desc[UR12][R28.64] ;  /* 0x0000000c1c187981 */ /* 0x000162000c1e1900 */
[----:B------:R-:W-:Y:S01]  /*0da0*/  FADD R9, R9, -R13 ;  /* 0x8000000d09097221 */ /* 0x000fe20000000000 */
[----:B------:R-:W-:Y:S01]  /*0db0*/  FADD R10, R10, -R14 ;  /* 0x8000000e0a0a7221 */ /* 0x000fe20000000000 */
[----:B------:R-:W-:Y:S02]  /*0dc0*/  FADD R11, R11, -R15 ;  /* 0x8000000f0b0b7221 */ /* 0x000fe40000000000 */
[----:B------:R-:W-:Y:S01]  /*0dd0*/  LDS.128 R12, [UR10+0x3a0] ;  /* 0x0003a00aff0c7984 */ /* 0x000fe20008000c00 */
[----:B0-----:R-:W-:-:S04]  /*0de0*/  IMAD.WIDE R28, R20, 0x4, R28 ;  /* 0x00000004141c7825 */ /* 0x001fc800078e021c */
[----:B--2---:R-:W-:Y:S02]  /*0df0*/  FFMA R8, R7, R9, R8 ;  /* 0x0000000907087223 */ /* 0x004fe40000000008 */
[----:B------:R0:W2:Y:S02]  /*0e00*/  LDG.E R7, desc[UR12][R28.64] ;  /* 0x0000000c1c077981 */ /* 0x0000a4000c1e1900 */
[----:B---3--:R-:W-:-:S04]  /*0e10*/  FFMA R25, R25, R10, R8 ;  /* 0x0000000a19197223 */ /* 0x008fc80000000008 */
[----:B------:R-:W-:Y:S02]  /*0e20*/  FFMA R26, R26, R11, R25 ;  /* 0x0000000b1a1a7223 */ /* 0x000fe40000000019 */
[----:B------:R-:W1:Y:S01]  /*0e30*/  LDS.128 R8, [UR10+0x2a0] ;  /* 0x0002a00aff087984 */ /* 0x000e620008000c00 */
[----:B0-----:R-:W-:-:S05]  /*0e40*/  IMAD.WIDE R28, R20, 0x4, R28 ;  /* 0x00000004141c7825 */ /* 0x001fca00078e021c */
[----:B------:R0:W3:Y:S02]  /*0e50*/  LDG.E R25, desc[UR12][R28.64] ;  /* 0x0000000c1c197981 */ /* 0x0000e4000c1e1900 */
[----:B0-----:R-:W-:-:S04]  /*0e60*/  IMAD.WIDE R28, R20, 0x4, R28 ;  /* 0x00000004141c7825 */ /* 0x001fc800078e021c */
[----:B-1----:R-:W-:-:S04]  /*0e70*/  FADD R8, R8, -R12 ;  /* 0x8000000c08087221 */ /* 0x002fc80000000000 */
[----:B----4-:R-:W-:Y:S02]  /*0e80*/  FFMA R27, R19, R8, R26 ;  /* 0x00000008131b7223 */ /* 0x010fe4000000001a */
[----:B------:R0:W4:Y:S02]  /*0e90*/  LDG.E R19, desc[UR12][R28.64] ;  /* 0x0000000c1c137981 */ /* 0x000124000c1e1900 */
[----:B0-----:R-:W-:-:S05]  /*0ea0*/  IMAD.WIDE R28, R20, 0x4, R28 ;  /* 0x00000004141c7825 */ /* 0x001fca00078e021c */
[----:B------:R0:W4:Y:S01]  /*0eb0*/  LDG.E R26, desc[UR12][R28.64] ;  /* 0x0000000c1c1a7981 */ /* 0x000122000c1e1900 */
[----:B------:R-:W-:Y:S01]  /*0ec0*/  FADD R9, R9, -R13 ;  /* 0x8000000d09097221 */ /* 0x000fe20000000000 */
[----:B0-----:R-:W-:-:S04]  /*0ed0*/  IMAD.WIDE R28, R20, 0x4, R28 ;  /* 0x00000004141c7825 */ /* 0x001fc800078e021c */
[----:B-----5:R-:W-:Y:S02]  /*0ee0*/  FFMA R8, R6, R9, R27 ;  /* 0x0000000906087223 */ /* 0x020fe4000000001b */
[----:B------:R0:W5:Y:S01]  /*0ef0*/  LDG.E R6, desc[UR12][R28.64] ;  /* 0x0000000c1c067981 */ /* 0x000162000c1e1900 */
[----:B------:R-:W-:Y:S01]  /*0f00*/  FADD R10, R10, -R14 ;  /* 0x8000000e0a0a7221 */ /* 0x000fe20000000000 */
[----:B------:R-:W-:Y:S02]  /*0f10*/  FADD R11, R11, -R15 ;  /* 0x8000000f0b0b7221 */ /* 0x000fe40000000000 */
[----:B------:R-:W-:Y:S01]  /*0f20*/  LDS.128 R12, [UR10+0x3b0] ;  /* 0x0003b00aff0c7984 */ /* 0x000fe20008000c00 */
[----:B0-----:R-:W-:-:S04]  /*0f30*/  IMAD.WIDE R28, R20, 0x4, R28 ;  /* 0x00000004141c7825 */ /* 0x001fc800078e021c */
[----:B------:R-:W-:-:S04]  /*0f40*/  FFMA R21, R21, R10, R8 ;  /* 0x0000000a15157223 */ /* 0x000fc80000000008 */
[----:B------:R-:W-:Y:S02]  /*0f50*/  FFMA R24, R24, R11, R21 ;  /* 0x0000000b18187223 */ /* 0x000fe40000000015 */
[----:B------:R0:W5:Y:S04]  /*0f60*/  LDG.E R21, desc[UR12][R28.64] ;  /* 0x0000000c1c157981 */ /* 0x000168000c1e1900 */
[----:B------:R-:W1:Y:S01]  /*0f70*/  LDS.128 R8, [UR10+0x2b0] ;  /* 0x0002b00aff087984 */ /* 0x000e620008000c00 */
[----:B------:R-:W-:Y:S01]  /*0f80*/  UIADD3 UR9, UPT, UPT, UR6, 0x28, URZ ;  /* 0x0000002806097890 */ /* 0x000fe2000fffe0ff */
[----:B-1----:R-:W-:Y:S01]  /*0f90*/  FADD R8, R8, -R12 ;  /* 0x8000000c08087221 */ /* 0x002fe20000000000 */
[----:B------:R-:W-:Y:S01]  /*0fa0*/  FADD R9, R9, -R13 ;  /* 0x8000000d09097221 */ /* 0x000fe20000000000 */
[----:B------:R-:W-:Y:S01]  /*0fb0*/  FADD R10, R10, -R14 ;  /* 0x8000000e0a0a7221 */ /* 0x000fe20000000000 */
[----:B------:R-:W-:-:S02]  /*0fc0*/  FADD R11, R11, -R15 ;  /* 0x8000000f0b0b7221 */ /* 0x000fc40000000000 */
[----:B------:R-:W-:Y:S01]  /*0fd0*/  LDS.128 R12, [UR10+0x3c0] ;  /* 0x0003c00aff0c7984 */ /* 0x000fe20008000c00 */
[----:B--2---:R-:W-:Y:S01]  /*0fe0*/  FFMA R8, R7, R8, R24 ;  /* 0x0000000807087223 */ /* 0x004fe20000000018 */
[----:B------:R-:W-:-:S04]  /*0ff0*/  IMAD R7, R20, UR9, R17 ;  /* 0x0000000914077c24 */ /* 0x000fc8000f8e0211 */
[----:B0-----:R-:W-:-:S05]  /*1000*/  IMAD.WIDE R28, R7, 0x4, R22 ;  /* 0x00000004071c7825 */ /* 0x001fca00078e0216 */
[----:B------:R0:W2:Y:S02]  /*1010*/  LDG.E R7, desc[UR12][R28.64] ;  /* 0x0000000c1c077981 */ /* 0x0000a4000c1e1900 */
[----:B0-----:R-:W-:-:S05]  /*1020*/  IMAD.WIDE R28, R20, 0x4, R28 ;  /* 0x00000004141c7825 */ /* 0x001fca00078e021c */
[----:B------:R0:W2:Y:S01]  /*1030*/  LDG.E R24, desc[UR12][R28.64] ;  /* 0x0000000c1c187981 */ /* 0x0000a2000c1e1900 */
[----:B---3--:R-:W-:-:S04]  /*1040*/  FFMA R8, R25, R9, R8 ;  /* 0x0000000919087223 */ /* 0x008fc80000000008 */
[----:B----4-:R-:W-:-:S04]  /*1050*/  FFMA R19, R19, R10, R8 ;  /* 0x0000000a13137223 */ /* 0x010fc80000000008 */
[----:B------:R-:W-:Y:S02]  /*1060*/  FFMA R25, R26, R11, R19 ;  /* 0x0000000b1a197223 */ /* 0x000fe40000000013 */
[----:B------:R-:W1:Y:S01]  /*1070*/  LDS.128 R8, [UR10+0x2c0] ;  /* 0x0002c00aff087984 */ /* 0x000e620008000c00 */
[----:B------:R-:W-:-:S05]  /*1080*/  IMAD.WIDE R26, R20, 0x4, R28 ;  /* 0x00000004141a7825 */ /* 0x000fca00078e021c */
[----:B------:R-:W3:Y:S01]  /*1090*/  LDG.E R19, desc[UR12][R26.64] ;  /* 0x0000000c1a137981 */ /* 0x000ee2000c1e1900 */
[----:B0-----:R-:W-:-:S05]  /*10a0*/  IMAD.WIDE R28, R20, 0x4, R26 ;  /* 0x00000004141c7825 */ /* 0x001fca00078e021a */
[----:B------:R0:W4:Y:S02]  /*10b0*/  LDG.E R26, desc[UR12][R28.64] ;  /* 0x0000000c1c1a7981 */ /* 0x000124000c1e1900 */
[----:B0-----:R-:W-:-:S04]  /*10c0*/  IMAD.WIDE R28, R20, 0x4, R28 ;  /* 0x00000004141c7825 */ /* 0x001fc800078e021c */
[----:B-1----:R-:W-:-:S04]  /*10d0*/  FADD R8, R8, -R12 ;  /* 0x8000000c08087221 */ /* 0x002fc80000000000 */
[----:B-----5:R-:W-:Y:S02]  /*10e0*/  FFMA R6, R6, R8, R25 ;  /* 0x0000000806067223 */ /* 0x020fe40000000019 */
[----:B------:R0:W5:Y:S02]  /*10f0*/  LDG.E R25, desc[UR12][R28.64] ;  /* 0x0000000c1c197981 */ /* 0x000164000c1e1900 */
[----:B0-----:R-:W-:-:S05]  /*1100*/  IMAD.WIDE R28, R20, 0x4, R28 ;  /* 0x00000004141c7825 */ /* 0x001fca00078e021c */
[----:B------:R0:W5:Y:S01]  /*1110*/  LDG.E R27, desc[UR12][R28.64] ;  /* 0x0000000c1c1b7981 */ /* 0x000162000c1e1900 */
[----:B------:R-:W-:Y:S01]  /*1120*/  FADD R9, R9, -R13 ;  /* 0x8000000d09097221 */ /* 0x000fe20000000000 */
[----:B0-----:R-:W-:-:S04]  /*1130*/  IMAD.WIDE R28, R20, 0x4, R28 ;  /* 0x00000004141c7825 */ /* 0x001fc800078e021c */
[----:B------:R-:W-:Y:S02]  /*1140*/  FFMA R8, R21, R9, R6 ;  /* 0x0000000915087223 */ /* 0x000fe40000000006 */
[----:B------:R0:W5:Y:S02]  /*1150*/  LDG.E R6, desc[UR12][R28.64] ;  /* 0x0000000c1c067981 */ /* 0x000164000c1e1900 */
[----:B0-----:R-:W-:-:S05]  /*1160*/  IMAD.WIDE R28, R20, 0x4, R28 ;  /* 0x00000004141c7825 */ /* 0x001fca00078e021c */
[----:B------:R-:W5:Y:S01]  /*1170*/  LDG.E R21, desc[UR12][R28.64] ;  /* 0x0000000c1c157981 */ /* 0x000f62000c1e1900 */
[----:B------:R-:W-:Y:S01]  /*1180*/  FADD R10, R10, -R14 ;  /* 0x8000000e0a0a7221 */ /* 0x000fe20000000000 */
[----:B------:R-:W-:Y:S02]  /*1190*/  FADD R11, R11, -R15 ;  /* 0x8000000f0b0b7221 */ /* 0x000fe40000000000 */
[----:B------:R-:W-:Y:S01]  /*11a0*/  LDS.128 R12, [UR10+0x3d0] ;  /* 0x0003d00aff0c7984 */ /* 0x000fe20008000c00 */
[----:B------:R-:W-:Y:S01]  /*11b0*/  UIADD3 UR9, UPT, UPT, UR6, 0x30, URZ ;  /* 0x0000003006097890 */ /* 0x000fe2000fffe0ff */
[----:B--2---:R-:W-:-:S04]  /*11c0*/  FFMA R7, R7, R10, R8 ;  /* 0x0000000a07077223 */ /* 0x004fc80000000008 */
[----:B------:R-:W-:Y:S02]  /*11d0*/  FFMA R24, R24, R11, R7 ;  /* 0x0000000b18187223 */ /* 0x000fe40000000007 */
[----:B------:R-:W0:Y:S01]  /*11e0*/  LDS.128 R8, [UR10+0x2d0] ;  /* 0x0002d00aff087984 */ /* 0x000e220008000c00 */
[----:B------:R-:W-:Y:S02]  /*11f0*/  IMAD R7, R20, UR9, R17 ;  /* 0x0000000914077c24 */ /* 0x000fe4000f8e0211 */
[----:B0-----:R-:W-:Y:S01]  /*1200*/  FADD R8, R8, -R12 ;  /* 0x8000000c08087221 */ /* 0x001fe20000000000 */
[----:B------:R-:W-:Y:S01]  /*1210*/  FADD R13, R9, -R13 ;  /* 0x8000000d090d7221 */ /* 0x000fe20000000000 */
[----:B------:R-:W-:Y:S01]  /*1220*/  FADD R10, R10, -R14 ;  /* 0x8000000e0a0a7221 */ /* 0x000fe20000000000 */
[----:B------:R-:W-:Y:S01]  /*1230*/  FADD R11, R11, -R15 ;  /* 0x8000000f0b0b7221 */ /* 0x000fe20000000000 */
[----:B---3--:R-:W-:Y:S01]  /*1240*/  FFMA R19, R19, R8, R24 ;  /* 0x0000000813137223 */ /* 0x008fe20000000018 */
[----:B------:R-:W-:-:S04]  /*1250*/  IMAD.WIDE R8, R7, 0x4, R22 ;  /* 0x0000000407087825 */ /* 0x000fc800078e0216 */
[----:B----4-:R-:W-:Y:S02]  /*1260*/  FFMA R26, R26, R13, R19 ;  /* 0x0000000d1a1a7223 */ /* 0x010fe40000000013 */
[----:B------:R-:W-:Y:S02]  /*1270*/  LDS.128 R12, [UR10+0x3e0] ;  /* 0x0003e00aff0c7984 */ /* 0x000fe40008000c00 */
[----:B-----5:R-:W-:Y:S01]  /*1280*/  FFMA R10, R25, R10, R26 ;  /* 0x0000000a190a7223 */ /* 0x020fe2000000001a */
[C---:B------:R-:W-:Y:S01]  /*1290*/  IMAD.WIDE R24, R20.reuse, 0x4, R8 ;  /* 0x0000000414187825 */ /* 0x040fe200078e0208 */
[----:B------:R0:W2:Y:S03]  /*12a0*/  LDG.E R26, desc[UR12][R8.64] ;  /* 0x0000000c081a7981 */ /* 0x0000a6000c1e1900 */
[----:B------:R-:W-:Y:S02]  /*12b0*/  FFMA R7, R27, R11, R10 ;  /* 0x0000000b1b077223 */ /* 0x000fe4000000000a */
[----:B------:R1:W3:Y:S04]  /*12c0*/  LDG.E R27, desc[UR12][R24.64] ;  /* 0x0000000c181b7981 */ /* 0x0002e8000c1e1900 */
[----:B0-----:R-:W0:Y:S01]  /*12d0*/  LDS.128 R8, [UR10+0x2e0] ;  /* 0x0002e00aff087984 */ /* 0x001e220008000c00 */
[----:B-1----:R-:W-:-:S04]  /*12e0*/  IMAD.WIDE R24, R20, 0x4, R24 ;  /* 0x0000000414187825 */ /* 0x002fc800078e0218 */
[C---:B------:R-:W-:Y:S02]  /*12f0*/  IMAD.WIDE R28, R20.reuse, 0x4, R24 ;  /* 0x00000004141c7825 */ /* 0x040fe400078e0218 */
[----:B------:R-:W4:Y:S04]  /*1300*/  LDG.E R25, desc[UR12][R24.64] ;  /* 0x0000000c18197981 */ /* 0x000f28000c1e1900 */
[----:B------:R1:W5:Y:S02]  /*1310*/  LDG.E R24, desc[UR12][R28.64] ;  /* 0x0000000c1c187981 */ /* 0x000364000c1e1900 */
[----:B-1----:R-:W-:-:S05]  /*1320*/  IMAD.WIDE R28, R20, 0x4, R28 ;  /* 0x00000004141c7825 */ /* 0x002fca00078e021c */
[----:B------:R1:W5:Y:S01]  /*1330*/  LDG.E R19, desc[UR12][R28.64] ;  /* 0x0000000c1c137981 */ /* 0x000362000c1e1900 */
[----:B0-----:R-:W-:-:S04]  /*1340*/  FADD R12, R8, -R12 ;  /* 0x8000000c080c7221 */ /* 0x001fc80000000000 */
[----:B------:R-:W-:Y:S01]  /*1350*/  FFMA R6, R6, R12, R7 ;  /* 0x0000000c06067223 */ /* 0x000fe20000000007 */
[----:B-1----:R-:W-:-:S05]  /*1360*/  IMAD.WIDE R28, R20, 0x4, R28 ;  /* 0x00000004141c7825 */ /* 0x002fca00078e021c */
        /* <DEDUP_REMOVED lines=8> */
[----:B------:R-:W-:Y:S01]  /*13f0*/  UIADD3 UR6, UPT, UPT, UR6, 0x38, URZ ;  /* 0x0000003806067890 */ /* 0x000fe2000fffe0ff */
[----:B0-----:R-:W-:-:S05]  /*1400*/  IMAD.WIDE R28, R20, 0x4, R28 ;  /* 0x00000004141c7825 */ /* 0x001fca00078e021c */
[----:B------:R0:W5:Y:S01]  /*1410*/  LDG.E R21, desc[UR12][R28.64] ;  /* 0x0000000c1c157981 */ /* 0x000162000c1e1900 */
[----:B--2---:R-:W-:-:S04]  /*1420*/  FFMA R26, R26, R10, R9 ;  /* 0x0000000a1a1a7223 */ /* 0x004fc80000000009 */
[----:B---3--:R-:W-:Y:S02]  /*1430*/  FFMA R26, R27, R11, R26 ;  /* 0x0000000b1b1a7223 */ /* 0x008fe4000000001a */
[----:B------:R-:W1:Y:S01]  /*1440*/  LDS.128 R8, [UR10+0x2f0] ;  /* 0x0002f00aff087984 */ /* 0x000e620008000c00 */
[----:B------:R-:W-:-:S04]  /*1450*/  IMAD R27, R20, UR6, R17 ;  /* 0x00000006141b7c24 */ /* 0x000fc8000f8e0211 */
[----:B0-----:R-:W-:-:S05]  /*1460*/  IMAD.WIDE R28, R27, 0x4, R22 ;  /* 0x000000041b1c7825 */ /* 0x001fca00078e0216 */
[----:B------:R0:W2:Y:S02]  /*1470*/  LDG.E R23, desc[UR12][R28.64] ;  /* 0x0000000c1c177981 */ /* 0x0000a4000c1e1900 */
[----:B0-----:R-:W-:-:S04]  /*1480*/  IMAD.WIDE R28, R20, 0x4, R28 ;  /* 0x00000004141c7825 */ /* 0x001fc800078e021c */
[----:B-1----:R-:W-:Y:S01]  /*1490*/  FADD R8, R8, -R12 ;  /* 0x8000000c08087221 */ /* 0x002fe20000000000 */
[----:B------:R-:W-:-:S03]  /*14a0*/  FADD R9, R9, -R13 ;  /* 0x8000000d09097221 */ /* 0x000fc60000000000 */
[----:B----4-:R-:W-:Y:S02]  /*14b0*/  FFMA R25, R25, R8, R26 ;  /* 0x0000000819197223 */ /* 0x010fe4000000001a */
[----:B------:R0:W3:Y:S01]  /*14c0*/  LDG.E R26, desc[UR12][R28.64] ;  /* 0x0000000c1c1a7981 */ /* 0x0000e2000c1e1900 */
[----:B------:R-:W-:Y:S01]  /*14d0*/  FADD R10, R10, -R14 ;  /* 0x8000000e0a0a7221 */ /* 0x000fe20000000000 */
[----:B-----5:R-:W-:Y:S01]  /*14e0*/  FFMA R24, R24, R9, R25 ;  /* 0x0000000918187223 */ /* 0x020fe20000000019 */
[----:B------:R-:W-:Y:S02]  /*14f0*/  FADD R22, R11, -R15 ;  /* 0x8000000f0b167221 */ /* 0x000fe40000000000 */
[----:B------:R-:W-:Y:S01]  /*1500*/  LDS.128 R12, [UR10+0x400] ;  /* 0x0004000aff0c7984 */ /* 0x000fe20008000c00 */
[----:B------:R-:W-:-:S03]  /*1510*/  FFMA R19, R19, R10, R24 ;  /* 0x0000000a13137223 */ /* 0x000fc60000000018 */
[----:B------:R-:W1:Y:S01]  /*1520*/  LDS.128 R8, [UR10+0x300] ;  /* 0x0003000aff087984 */ /* 0x000e620008000c00 */
[----:B------:R-:W-:-:S04]  /*1530*/  IMAD.WIDE R24, R20, 0x4, R28 ;  /* 0x0000000414187825 */ /* 0x000fc800078e021c */
[----:B------:R-:W-:Y:S02]  /*1540*/  FFMA R19, R7, R22, R19 ;  /* 0x0000001607137223 */ /* 0x000fe40000000013 */
[----:B------:R4:W5:Y:S01]  /*1550*/  LDG.E R7, desc[UR12][R24.64] ;  /* 0x0000000c18077981 */ /* 0x000962000c1e1900 */
[----:B0-----:R-:W-:-:S05]  /*1560*/  IMAD.WIDE R28, R20, 0x4, R24 ;  /* 0x00000004141c7825 */ /* 0x001fca00078e0218 */
[----:B------:R0:W5:Y:S01]  /*1570*/  LDG.E R22, desc[UR12][R28.64] ;  /* 0x0000000c1c167981 */ /* 0x000162000c1e1900 */
[----:B----4-:R-:W-:-:S04]  /*1580*/  IMAD.WIDE R24, R20, 0x4, R28 ;  /* 0x0000000414187825 */ /* 0x010fc800078e021c */
[----:B0-----:R-:W-:-:S04]  /*1590*/  IMAD.WIDE R28, R20, 0x4, R24 ;  /* 0x00000004141c7825 */ /* 0x001fc800078e0218 */
[----:B-1----:R-:W-:-:S04]  /*15a0*/  FADD R8, R8, -R12 ;  /* 0x8000000c08087221 */ /* 0x002fc80000000000 */
[----:B------:R-:W-:Y:S02]  /*15b0*/  FFMA R8, R6, R8, R19 ;  /* 0x0000000806087223 */ /* 0x000fe40000000013 */
[----:B------:R0:W4:Y:S04]  /*15c0*/  LDG.E R6, desc[UR12][R24.64] ;  /* 0x0000000c18067981 */ /* 0x000128000c1e1900 */
[----:B------:R1:W4:Y:S01]  /*15d0*/  LDG.E R19, desc[UR12][R28.64] ;  /* 0x0000000c1c137981 */ /* 0x000322000c1e1900 */
[----:B0-----:R-:W-:-:S04]  /*15e0*/  IMAD.WIDE R24, R20, 0x4, R28 ;  /* 0x0000000414187825 */ /* 0x001fc800078e021c */
[----:B-1----:R-:W-:Y:S02]  /*15f0*/  IMAD.WIDE R28, R20, 0x4, R24 ;  /* 0x00000004141c7825 */ /* 0x002fe400078e0218 */
[----:B------:R-:W4:Y:S04]  /*1600*/  LDG.E R25, desc[UR12][R24.64] ;  /* 0x0000000c18197981 */ /* 0x000f28000c1e1900 */
[----:B------:R-:W4:Y:S01]  /*1610*/  LDG.E R24, desc[UR12][R28.64] ;  /* 0x0000000c1c187981 */ /* 0x000f22000c1e1900 */
[----:B------:R-:W-:Y:S01]  /*1620*/  FADD R9, R9, -R13 ;  /* 0x8000000d09097221 */ /* 0x000fe20000000000 */
[----:B------:R-:W-:-:S03]  /*1630*/  FADD R10, R10, -R14 ;  /* 0x8000000e0a0a7221 */ /* 0x000fc60000000000 */
[----:B------:R-:W-:Y:S01]  /*1640*/  FFMA R8, R21, R9, R8 ;  /* 0x0000000915087223 */ /* 0x000fe20000000008 */
[----:B------:R-:W-:Y:S01]  /*1650*/  FADD R11, R11, -R15 ;  /* 0x8000000f0b0b7221 */ /* 0x000fe20000000000 */
[----:B------:R-:W0:Y:S04]  /*1660*/  LDS.64 R20, [UR10+0x420] ;  /* 0x0004200aff147984 */ /* 0x000e280008000a00 */
[----:B------:R-:W-:Y:S01]  /*1670*/  LDS.128 R12, [UR10+0x410] ;  /* 0x0004100aff0c7984 */ /* 0x000fe20008000c00 */
[----:B------:R-:W-:-:S04]  /*1680*/  UIADD3 UR4, UPT, UPT, UR4, 0x1, URZ ;  /* 0x0000000104047890 */ /* 0x000fc8000fffe0ff */
[----:B------:R-:W-:Y:S01]  /*1690*/  UISETP.NE.AND UP0, UPT, UR4, UR5, UPT ;  /* 0x000000050400728c */ /* 0x000fe2000bf05270 */
[----:B0-----:R-:W-:Y:S01]  /*16a0*/  FADD R4, -R20, R4 ;  /* 0x0000000414047221 */ /* 0x001fe20000000100 */
[----:B------:R-:W-:Y:S01]  /*16b0*/  FADD R5, R5, -R21 ;  /* 0x8000001505057221 */ /* 0x000fe20000000000 */
[----:B--2---:R-:W-:-:S04]  /*16c0*/  FFMA R23, R23, R10, R8 ;  /* 0x0000000a17177223 */ /* 0x004fc80000000008 */
[----:B---3--:R-:W-:Y:S02]  /*16d0*/  FFMA R26, R26, R11, R23 ;  /* 0x0000000b1a1a7223 */ /* 0x008fe40000000017 */
[----:B------:R-:W0:Y:S02]  /*16e0*/  LDS.128 R8, [UR10+0x310] ;  /* 0x0003100aff087984 */ /* 0x000e240008000c00 */
[----:B0-----:R-:W-:Y:S01]  /*16f0*/  FADD R8, R8, -R12 ;  /* 0x8000000c08087221 */ /* 0x001fe20000000000 */
[----:B------:R-:W-:-:S03]  /*1700*/  FADD R9, R9, -R13 ;  /* 0x8000000d09097221 */ /* 0x000fc60000000000 */
[----:B-----5:R-:W-:Y:S01]  /*1710*/  FFMA R7, R7, R8, R26 ;  /* 0x0000000807077223 */ /* 0x020fe2000000001a */
[----:B------:R-:W-:-:S03]  /*1720*/  FADD R10, R10, -R14 ;  /* 0x8000000e0a0a7221 */ /* 0x000fc60000000000 */
[----:B------:R-:W-:Y:S01]  /*1730*/  FFMA R7, R22, R9, R7 ;  /* 0x0000000916077223 */ /* 0x000fe20000000007 */
[----:B------:R-:W-:-:S03]  /*1740*/  FADD R11, R11, -R15 ;  /* 0x8000000f0b0b7221 */ /* 0x000fc60000000000 */
[----:B----4-:R-:W-:-:S04]  /*1750*/  FFMA R6, R6, R10, R7 ;  /* 0x0000000a06067223 */ /* 0x010fc80000000007 */
[----:B------:R-:W-:-:S04]  /*1760*/  FFMA R6, R19, R11, R6 ;  /* 0x0000000b13067223 */ /* 0x000fc80000000006 */
[----:B------:R-:W-:-:S04]  /*1770*/  FFMA R25, R25, R4, R6 ;  /* 0x0000000419197223 */ /* 0x000fc80000000006 */
[----:B------:R-:W-:-:S05]  /*1780*/  FFMA R5, R24, R5, R25 ;  /* 0x0000000518057223 */ /* 0x000fca0000000019 */
[----:B------:R0:W-:Y:S01]  /*1790*/  STS [R18], R5 ;  /* 0x0000000512007388 */ /* 0x0001e20000000800 */
[----:B------:R-:W-:Y:S05]  /*17a0*/  BRA.U UP0, `(.L_x_29) ;  /* 0xffffffe900ec7547 */ /* 0x000fea000b83ffff */
[----:B------:R-:W-:Y:S05]  /*17b0*/  BRA `(.L_x_28) ;  /* 0x0000000400c47947 */ /* 0x000fea0003800000 */
.L_x_27:
[----:B------:R-:W-:-:S09]  /*17c0*/  UISETP.GE.AND UP0, UPT, UR9, 0x40, UPT ;  /* 0x000000400900788c */ /* 0x000fd2000bf06270 */
[----:B------:R-:W-:Y:S05]  /*17d0*/  BRA.U !UP0, `(.L_x_28) ;  /* 0x0000000508bc7547 */ /* 0x000fea000b800000 */
[----:B------:R-:W0:Y:S01]  /*17e0*/  LDCU UR11, c[0x0][0x3ac] ;  /* 0x00007580ff0b77ac */ /* 0x000e220008000800 */
[----:B------:R-:W-:Y:S01]  /*17f0*/  HFMA2 R2, -RZ, RZ, 0, 0 ;  /* 0x00000000ff027431 */ /* 0x000fe200000001ff */
[----:B------:R-:W-:Y:S02]  /*1800*/  UIADD3 UR6, UPT, UPT, UR7, 0x228, URZ ;  /* 0x0000022807067890 */ /* 0x000fe4000fffe0ff */
[----:B------:R-:W-:Y:S02]  /*1810*/  UIADD3 UR10, UPT, UPT, UR7, 0x328, URZ ;  /* 0x00000328070a7890 */ /* 0x000fe4000fffe0ff */
[----:B------:R-:W-:Y:S02]  /*1820*/  UIADD3 UR4, UPT, UPT, UR7, 0x128, URZ ;  /* 0x0000012807047890 */ /* 0x000fe4000fffe0ff */
[----:B------:R-:W-:Y:S02]  /*1830*/  ULEA UR9, UR8, UR6, 0x18 ;  /* 0x0000000608097291 */ /* 0x000fe4000f8ec0ff */
[----:B------:R-:W-:-:S02]  /*1840*/  ULEA UR10, UR8, UR10, 0x18 ;  /* 0x0000000a080a7291 */ /* 0x000fc4000f8ec0ff */
[----:B------:R-:W-:Y:S02]  /*1850*/  ULEA UR4, UR8, UR4, 0x18 ;  /* 0x0000000408047291 */ /* 0x000fe4000f8ec0ff */
[C---:B------:R-:W-:Y:S02]  /*1860*/  LEA R3, R0.reuse, UR9, 0x2 ;  /* 0x0000000900037c11 */ /* 0x040fe4000f8e10ff */
[C---:B------:R-:W-:Y:S01]  /*1870*/  LEA R4, R0.reuse, UR10, 0x2 ;  /* 0x0000000a00047c11 */ /* 0x040fe2000f8e10ff */
[----:B0-----:R-:W-:Y:S01]  /*1880*/  USHF.L.U32 UR6, UR11, 0x6, URZ ;  /* 0x000000060b067899 */ /* 0x001fe200080006ff */
[----:B------:R-:W-:-:S11]  /*1890*/  LEA R5, R0, UR4, 0x2 ;  /* 0x0000000400057c11 */ /* 0x000fd6000f8e10ff */
.L_x_31:
[----:B------:R-:W0:Y:S01]  /*18a0*/  S2UR UR8, SR_CgaCtaId ;  /* 0x00000000000879c3 */ /* 0x000e220000008800 */
[----:B------:R-:W-:Y:S01]  /*18b0*/  UMOV UR7, 0x400 ;  /* 0x0000040000077882 */ /* 0x000fe20000000000 */
[----:B------:R-:W-:-:S06]  /*18c0*/  LEA R6, R2, R0, 0x6 ;  /* 0x0000000002067211 */ /* 0x000fcc00078e30ff */
[----:B-1----:R-:W1:Y:S01]  /*18d0*/  LDC R13, c[0x0][0x3ac] ;  /* 0x0000eb00ff0d7b82 */ /* 0x002e620000000800 */
[----:B0-----:R-:W-:Y:S01]  /*18e0*/  ULEA UR7, UR8, UR7, 0x18 ;  /* 0x0000000708077291 */ /* 0x001fe2000f8ec0ff */
[----:B------:R-:W1:Y:S08]  /*18f0*/  LDCU UR8, c[0x0][0x3b0] ;  /* 0x00007600ff0877ac */ /* 0x000e700008000800 */
[----:B------:R-:W0:Y:S02]  /*1900*/  LDS.64 R8, [UR7+0x10] ;  /* 0x00001007ff087984 */ /* 0x000e240008000a00 */
[----:B0-----:R-:W-:-:S06]  /*1910*/  IMAD.WIDE.U32 R8, R6, 0x4, R8 ;  /* 0x0000000406087825 */ /* 0x001fcc00078e0008 */
[----:B------:R0:W2:Y:S01]  /*1920*/  LDG.E R9, desc[UR12][R8.64] ;  /* 0x0000000c08097981 */ /* 0x0000a2000c1e1900 */
[----:B-1----:R-:W-:Y:S01]  /*1930*/  IMAD R13, R13, UR8, R6 ;  /* 0x000000080d0d7c24 */ /* 0x002fe2000f8e0206 */
[----:B0-----:R-:W0:Y:S02]  /*1940*/  LDC R8, c[0x0][0x3ac] ;  /* 0x0000eb00ff087b82 */ /* 0x001e240000000800 */
[----:B--2---:R-:W-:Y:S04]  /*1950*/  STS [R3], R9 ;  /* 0x0000000903007388 */ /* 0x004fe80000000800 */
[----:B------:R-:W1:Y:S02]  /*1960*/  LDS.64 R10, [UR7] ;  /* 0x00000007ff0a7984 */ /* 0x000e640008000a00 */
[----:B-1----:R-:W-:-:S05]  /*1970*/  IMAD.WIDE.U32 R12, R13, 0x4, R10 ;  /* 0x000000040d0c7825 */ /* 0x002fca00078e000a */
[----:B------:R-:W2:Y:S01]  /*1980*/  LDG.E R15, desc[UR12][R12.64] ;  /* 0x0000000c0c0f7981 */ /* 0x000ea2000c1e1900 */
[----:B------:R-:W-:Y:S01]  /*1990*/  IMAD R7, R2, UR6, R17 ;  /* 0x0000000602077c24 */ /* 0x000fe2000f8e0211 */
[----:B------:R-:W-:Y:S02]  /*19a0*/  MOV R28, 0x10 ;  /* 0x00000010001c7802 */ /* 0x000fe40000000f00 */
[----:B------:R1:W-:Y:S01]  /*19b0*/  STG.E desc[UR12][R12.64], R9 ;  /* 0x000000090c007986 */ /* 0x0003e2000c10190c */
[----:B------:R-:W-:Y:S01]  /*19c0*/  ISETP.NE.AND P0, PT, R17, UR8, PT ;  /* 0x0000000811007c0c */ /* 0x000fe2000bf05270 */
[----:B------:R-:W-:Y:S02]  /*19d0*/  UIADD3 UR8, UPT, UPT, UR10, 0x10, URZ ;  /* 0x000000100a087890 */ /* 0x000fe4000fffe0ff */
[----:B--2---:R1:W-:Y:S01]  /*19e0*/  STS [R4], R15 ;  /* 0x0000000f04007388 */ /* 0x0043e20000000800 */
[----:B------:R-:W-:Y:S06]  /*19f0*/  BAR.SYNC.DEFER_BLOCKING 0x0 ;  /* 0x0000000000007b1d */ /* 0x000fec0000010000 */
[----:B------:R1:W2:Y:S04]  /*1a00*/  LDS R19, [R18] ;  /* 0x0000000012137984 */ /* 0x0002a80000000800 */
[----:B------:R-:W3:Y:S01]  /*1a10*/  LDS.64 R10, [UR7+0x8] ;  /* 0x00000807ff0a7984 */ /* 0x000ee20008000a00 */
[----:B0-----:R-:W-:-:S12]  /*1a20*/  UIADD3 UR7, UPT, UPT, UR4, 0x10, URZ ;  /* 0x0000001004077890 */ /* 0x001fd8000fffe0ff */
.L_x_30:
[----:B---3--:R-:W-:-:S05]  /*1a30*/  IMAD.WIDE R22, R7, 0x4, R10 ;  /* 0x0000000407167825 */ /* 0x008fca00078e020a */
[----:B------:R0:W3:Y:S02]  /*1a40*/  LDG.E R16, desc[UR12][R22.64] ;  /* 0x0000000c16107981 */ /* 0x0000e4000c1e1900 */
[----:B0-----:R-:W-:-:S05]  /*1a50*/  IMAD.WIDE R22, R8, 0x4, R22 ;  /* 0x0000000408167825 */ /* 0x001fca00078e0216 */
[----:B-1----:R0:W4:Y:S01]  /*1a60*/  LDG.E R9, desc[UR12][R22.64] ;  /* 0x0000000c16097981 */ /* 0x002122000c1e1900 */
[----:B------:R-:W-:-:S05]  /*1a70*/  IMAD.WIDE R24, R8, 0x4, R22 ;  /* 0x0000000408187825 */ /* 0x000fca00078e0216 */
[----:B------:R1:W5:Y:S01]  /*1a80*/  LDG.E R29, desc[UR12][R24.64] ;  /* 0x0000000c181d7981 */ /* 0x000362000c1e1900 */
[----:B------:R-:W-:-:S05]  /*1a90*/  IMAD.WIDE R26, R8, 0x4, R24 ;  /* 0x00000004081a7825 */ /* 0x000fca00078e0218 */
[----:B------:R2:W5:Y:S01]  /*1aa0*/  LDG.E R24, desc[UR12][R26.64] ;  /* 0x0000000c1a187981 */ /* 0x000562000c1e1900 */
[----:B------:R-:W-:-:S04]  /*1ab0*/  IMAD.WIDE R14, R8, 0x4, R26 ;  /* 0x00000004080e7825 */ /* 0x000fc800078e021a */
[C---:B------:R-:W-:Y:S02]  /*1ac0*/  IMAD.WIDE R12, R8.reuse, 0x4, R14 ;  /* 0x00000004080c7825 */ /* 0x040fe400078e020e */
[----:B------:R4:W5:Y:S02]  /*1ad0*/  LDG.E R14, desc[UR12][R14.64] ;  /* 0x0000000c0e0e7981 */ /* 0x000964000c1e1900 */
[C---:B------:R-:W-:Y:S02]  /*1ae0*/  IMAD.WIDE R20, R8.reuse, 0x4, R12 ;  /* 0x0000000408147825 */ /* 0x040fe400078e020c */
[----:B------:R-:W5:Y:S02]  /*1af0*/  LDG.E R13, desc[UR12][R12.64] ;  /* 0x0000000c0c0d7981 */ /* 0x000f64000c1e1900 */
[C---:B0-----:R-:W-:Y:S02]  /*1b00*/  IMAD.WIDE R22, R8.reuse, 0x4, R20 ;  /* 0x0000000408167825 */ /* 0x041fe400078e0214 */
[----:B------:R0:W5:Y:S04]  /*1b10*/  LDG.E R12, desc[UR12][R20.64] ;  /* 0x0000000c140c7981 */ /* 0x000168000c1e1900 */
[----:B------:R0:W5:Y:S01]  /*1b20*/  LDG.E R22, desc[UR12][R22.64] ;  /* 0x0000000c16167981 */ /* 0x000162000c1e1900 */
[----:B------:R-:W-:-:S03]  /*1b30*/  LEA R7, R8, R7, 0x3 ;  /* 0x0000000708077211 */ /* 0x000fc600078e18ff */
[----:B---3--:R-:W-:Y:S04]  /*1b40*/  @!P0 STS [UR7+-0x10], R16 ;  /* 0xfffff010ff008988 */ /* 0x008fe80008000807 */
[----:B-1----:R-:W-:Y:S04]  /*1b50*/  LDS R25, [R28+UR9+-0x10] ;  /* 0xfffff0091c197984 */ /* 0x002fe80008000800 */
[----:B--2---:R-:W1:Y:S04]  /*1b60*/  LDS R26, [UR8+-0x10] ;  /* 0xfffff008ff1a7984 */ /* 0x004e680008000800 */
[----:B----4-:R-:W-:Y:S04]  /*1b70*/  @!P0 STS [UR7+-0xc], R9 ;  /* 0xfffff409ff008988 */ /* 0x010fe80008000807 */
[----:B------:R-:W-:Y:S01]  /*1b80*/  LDS R15, [R28+UR9+-0xc] ;  /* 0xfffff4091c0f7984 */ /* 0x000fe20008000800 */
[----:B-1----:R-:W-:-:S03]  /*1b90*/  FADD R25, R25, -R26 ;  /* 0x8000001a19197221 */ /* 0x002fc60000000000 */
[----:B------:R-:W1:Y:S01]  /*1ba0*/  LDS R26, [UR8+-0xc] ;  /* 0xfffff408ff1a7984 */ /* 0x000e620008000800 */
[----:B------:R-:W-:-:S03]  /*1bb0*/  FFMA R25, R16, R25, R19 ;  /* 0x0000001910197223 */ /* 0x000fc60000000013 */
[----:B-----5:R-:W-:Y:S04]  /*1bc0*/  @!P0 STS [UR7+-0x8], R29 ;  /* 0xfffff81dff008988 */ /* 0x020fe80008000807 */
[----:B------:R-:W-:Y:S04]  /*1bd0*/  LDS R19, [R28+UR9+-0x8] ;  /* 0xfffff8091c137984 */ /* 0x000fe80008000800 */
[----:B0-----:R-:W0:Y:S04]  /*1be0*/  LDS R20, [UR8+-0x8] ;  /* 0xfffff808ff147984 */ /* 0x001e280008000800 */
[----:B------:R-:W-:Y:S01]  /*1bf0*/  @!P0 STS [UR7+-0x4], R24 ;  /* 0xfffffc18ff008988 */ /* 0x000fe20008000807 */
[----:B-1----:R-:W-:-:S03]  /*1c00*/  FADD R26, R15, -R26 ;  /* 0x8000001a0f1a7221 */ /* 0x002fc60000000000 */
[----:B------:R-:W-:Y:S01]  /*1c10*/  LDS R15, [R28+UR9+-0x4] ;  /* 0xfffffc091c0f7984 */ /* 0x000fe20008000800 */
[----:B------:R-:W-:-:S03]  /*1c20*/  FFMA R16, R9, R26, R25 ;  /* 0x0000001a09107223 */ /* 0x000fc60000000019 */
[----:B------:R-:W1:Y:S04]  /*1c30*/  LDS R26, [UR8+-0x4] ;  /* 0xfffffc08ff1a7984 */ /* 0x000e680008000800 */
[----:B------:R-:W-:Y:S01]  /*1c40*/  @!P0 STS [UR7], R14 ;  /* 0x0000000eff008988 */ /* 0x000fe20008000807 */
[----:B0-----:R-:W-:-:S03]  /*1c50*/  FADD R20, R19, -R20 ;  /* 0x8000001413147221 */ /* 0x001fc60000000000 */
[----:B------:R-:W-:Y:S01]  /*1c60*/  LDS R9, [R28+UR9] ;  /* 0x000000091c097984 */ /* 0x000fe20008000800 */
[----:B------:R-:W-:-:S03]  /*1c70*/  FFMA R21, R29, R20, R16 ;  /* 0x000000141d157223 */ /* 0x000fc60000000010 */
[----:B------:R-:W0:Y:S04]  /*1c80*/  LDS R16, [UR8] ;  /* 0x00000008ff107984 */ /* 0x000e280008000800 */
[----:B------:R-:W-:Y:S04]  /*1c90*/  @!P0 STS [UR7+0x4], R13 ;  /* 0x0000040dff008988 */ /* 0x000fe80008000807 */
[----:B------:R-:W-:Y:S01]  /*1ca0*/  LDS R20, [R28+UR9+0x4] ;  /* 0x000004091c147984 */ /* 0x000fe20008000800 */
[----:B-1----:R-:W-:-:S03]  /*1cb0*/  FADD R19, R15, -R26 ;  /* 0x8000001a0f137221 */ /* 0x002fc60000000000 */
[----:B------:R-:W1:Y:S01]  /*1cc0*/  LDS R15, [UR8+0x4] ;  /* 0x00000408ff0f7984 */ /* 0x000e620008000800 */
[----:B------:R-:W-:-:S03]  /*1cd0*/  FFMA R23, R24, R19, R21 ;  /* 0x0000001318177223 */ /* 0x000fc60000000015 */
[----:B------:R-:W-:Y:S04]  /*1ce0*/  @!P0 STS [UR7+0x8], R12 ;  /* 0x0000080cff008988 */ /* 0x000fe80008000807 */
[----:B------:R-:W-:Y:S01]  /*1cf0*/  LDS R21, [R28+UR9+0x8] ;  /* 0x000008091c157984 */ /* 0x000fe20008000800 */
[----:B0-----:R-:W-:-:S03]  /*1d00*/  FADD R9, R9, -R16 ;  /* 0x8000001009097221 */ /* 0x001fc60000000000 */
[----:B------:R-:W0:Y:S01]  /*1d10*/  LDS R26, [UR8+0x8] ;  /* 0x00000808ff1a7984 */ /* 0x000e220008000800 */
[----:B------:R-:W-:-:S03]  /*1d20*/  FFMA R14, R14, R9, R23 ;  /* 0x000000090e0e7223 */ /* 0x000fc60000000017 */
[----:B------:R-:W-:Y:S01]  /*1d30*/  @!P0 STS [UR7+0xc], R22 ;  /* 0x00000c16ff008988 */ /* 0x000fe20008000807 */
[----:B------:R-:W-:-:S03]  /*1d40*/  UIADD3 UR7, UPT, UPT, UR7, 0x20, URZ ;  /* 0x0000002007077890 */ /* 0x000fc6000fffe0ff */
[----:B------:R2:W-:Y:S04]  /*1d50*/  LDS R24, [R28+UR9+0xc] ;  /* 0x00000c091c187984 */ /* 0x0005e80008000800 */
[----:B------:R-:W3:Y:S01]  /*1d60*/  LDS R19, [UR8+0xc] ;  /* 0x00000c08ff137984 */ /* 0x000ee20008000800 */
[----:B------:R-:W-:Y:S01]  /*1d70*/  UIADD3 UR8, UPT, UPT, UR8, 0x20, URZ ;  /* 0x0000002008087890 */ /* 0x000fe2000fffe0ff */
[----:B--2---:R-:W-:-:S04]  /*1d80*/  IADD3 R28, PT, PT, R28, 0x20, RZ ;  /* 0x000000201c1c7810 */ /* 0x004fc80007ffe0ff */
[----:B------:R-:W-:Y:S01]  /*1d90*/  ISETP.NE.AND P1, PT, R28, 0x110, PT ;  /* 0x000001101c00780c */ /* 0x000fe20003f25270 */
[----:B-1----:R-:W-:-:S04]  /*1da0*/  FADD R20, R20, -R15 ;  /* 0x8000000f14147221 */ /* 0x002fc80000000000 */
[----:B------:R-:W-:Y:S01]  /*1db0*/  FFMA R13, R13, R20, R14 ;  /* 0x000000140d0d7223 */ /* 0x000fe2000000000e */
[----:B0-----:R-:W-:-:S04]  /*1dc0*/  FADD R21, R21, -R26 ;  /* 0x8000001a15157221 */ /* 0x001fc80000000000 */
[----:B------:R-:W-:Y:S01]  /*1dd0*/  FFMA R13, R12, R21, R13 ;  /* 0x000000150c0d7223 */ /* 0x000fe2000000000d */
[----:B---3--:R-:W-:-:S04]  /*1de0*/  FADD R19, R24, -R19 ;  /* 0x8000001318137221 */ /* 0x008fc80000000000 */
[----:B------:R-:W-:Y:S01]  /*1df0*/  FFMA R19, R22, R19, R13 ;  /* 0x0000001316137223 */ /* 0x000fe2000000000d */
[----:B------:R-:W-:Y:S06]  /*1e00*/  @P1 BRA `(.L_x_30) ;  /* 0xfffffffc00081947 */ /* 0x000fec000383ffff */
[----:B------:R-:W0:Y:S01]  /*1e10*/  S2UR UR8, SR_CgaCtaId ;  /* 0x00000000000879c3 */ /* 0x000e220000008800 */
[----:B------:R-:W-:Y:S01]  /*1e20*/  STS [R18], R19 ;  /* 0x0000001312007388 */ /* 0x000fe20000000800 */
[----:B------:R-:W-:Y:S01]  /*1e30*/  UMOV UR7, 0x400 ;  /* 0x0000040000077882 */ /* 0x000fe20000000000 */
[----:B------:R-:W-:-:S05]  /*1e40*/  IADD3 R2, PT, PT, R2, 0x1, RZ ;  /* 0x0000000102027810 */ /* 0x000fca0007ffe0ff */
[----:B------:R-:W-:Y:S01]  /*1e50*/  BAR.SYNC.DEFER_BLOCKING 0x0 ;  /* 0x0000000000007b1d */ /* 0x000fe20000010000 */
[----:B------:R-:W-:Y:S01]  /*1e60*/  ISETP.NE.AND P0, PT, R2, UR5, PT ;  /* 0x0000000502007c0c */ /* 0x000fe2000bf05270 */
[----:B0-----:R-:W-:-:S04]  /*1e70*/  ULEA UR11, UR8, UR7, 0x18 ;  /* 0x00000007080b7291 */ /* 0x001fc8000f8ec0ff */
[----:B------:R-:W-:Y:S05]  /*1e80*/  LDS R7, [R5] ;  /* 0x0000000005077984 */ /* 0x000fea0000000800 */
[----:B------:R-:W0:Y:S02]  /*1e90*/  LDS.64 R8, [UR11+0x20] ;  /* 0x0000200bff087984 */ /* 0x000e240008000a00 */
[----:B0-----:R-:W-:-:S05]  /*1ea0*/  IMAD.WIDE.U32 R8, R6, 0x4, R8 ;  /* 0x0000000406087825 */ /* 0x001fca00078e0008 */
[----:B------:R1:W-:Y:S01]  /*1eb0*/  STG.E desc[UR12][R8.64], R7 ;  /* 0x0000000708007986 */ /* 0x0003e2000c10190c */
[----:B------:R-:W-:Y:S05]  /*1ec0*/  @P0 BRA `(.L_x_31) ;  /* 0xfffffff800740947 */ /* 0x000fea000383ffff */
.L_x_28:
[----:B------:R-:W-:Y:S01]  /*1ed0*/  BAR.SYNC.DEFER_BLOCKING 0x0 ;  /* 0x0000000000007b1d */ /* 0x000fe20000010000 */
[----:B------:R-:W-:-:S09]  /*1ee0*/  ULEA UR7, UR8, UR7, 0x18 ;  /* 0x0000000708077291 */ /* 0x000fd2000f8ec0ff */
[----:B------:R-:W2:Y:S04]  /*1ef0*/  LDS.64 R2, [UR7+0x18] ;  /* 0x00001807ff027984 */ /* 0x000ea80008000a00 */
[----:B0-----:R-:W0:Y:S01]  /*1f00*/  LDS R5, [R18] ;  /* 0x0000000012057984 */ /* 0x001e220000000800 */
[----:B--2---:R-:W-:-:S05]  /*1f10*/  IMAD.WIDE R2, R17, 0x4, R2 ;  /* 0x0000000411027825 */ /* 0x004fca00078e0202 */
[----:B0-----:R-:W-:Y:S01]  /*1f20*/  STG.E desc[UR12][R2.64], R5 ;  /* 0x0000000502007986 */ /* 0x001fe2000c10190c */
[----:B------:R-:W-:Y:S05]  /*1f30*/  EXIT ;  /* 0x000000000000794d */ /* 0x000fea0003800000 */
.L_x_32:
        /* <DEDUP_REMOVED lines=12> */
.L_x_38:


//--------------------- .nv.shared._Z20update_inverse_cuda2IdEvPPT_S2_S2_S2_iii --------------------------
	.section	.nv.shared._Z20update_inverse_cuda2IdEvPPT_S2_S2_S2_iii,"aw",@nobits
	.sectionflags	@""
	.align	8
.nv.shared._Z20update_inverse_cuda2IdEvPPT_S2_S2_S2_iii:
	.zero		2080


//--------------------- .nv.shared.reserved.0     --------------------------
	.section	.nv.shared.reserved.0,"aw",@nobits
	.weak		__nv_reservedSMEM_offset_0_alias
	.size		__nv_reservedSMEM_offset_0_alias, 0, 64
	.other		__nv_reservedSMEM_offset_0_alias,@"STO_CUDA_RESERVED_SHARED STV_DEFAULT"
__nv_reservedSMEM_offset_0_alias:
	.zero		0
	.zero		64


//--------------------- .nv.shared._Z20update_inverse_cuda1IdEvPPT_S2_S2_S2_S2_iii --------------------------
	.section	.nv.shared._Z20update_inverse_cuda1IdEvPPT_S2_S2_S2_S2_iii,"aw",@nobits
	.sectionflags	@""
	.align	8
.nv.shared._Z20update_inverse_cuda1IdEvPPT_S2_S2_S2_S2_iii:
	.zero		3112


//--------------------- .nv.shared._Z20update_inverse_cuda2IfEvPPT_S2_S2_S2_iii --------------------------
	.section	.nv.shared._Z20update_inverse_cuda2IfEvPPT_S2_S2_S2_iii,"aw",@nobits
	.sectionflags	@""
	.align	8
.nv.shared._Z20update_inverse_cuda2IfEvPPT_S2_S2_S2_iii:
	.zero		1564


//--------------------- .nv.shared._Z20update_inverse_cuda1IfEvPPT_S2_S2_S2_S2_iii --------------------------
	.section	.nv.shared._Z20update_inverse_cuda1IfEvPPT_S2_S2_S2_S2_iii,"aw",@nobits
	.sectionflags	@""
	.align	8
.nv.shared._Z20update_inverse_cuda1IfEvPPT_S2_S2_S2_S2_iii:
	.zero		2088


//--------------------- .nv.constant0._Z20update_inverse_cuda2IdEvPPT_S2_S2_S2_iii --------------------------
	.section	.nv.constant0._Z20update_inverse_cuda2IdEvPPT_S2_S2_S2_iii,"a",@progbits
	.sectionflags	@""
	.align	4
.nv.constant0._Z20update_inverse_cuda2IdEvPPT_S2_S2_S2_iii:
	.zero		940


//--------------------- .nv.constant0._Z20update_inverse_cuda1IdEvPPT_S2_S2_S2_S2_iii --------------------------
	.section	.nv.constant0._Z20update_inverse_cuda1IdEvPPT_S2_S2_S2_S2_iii,"a",@progbits
	.sectionflags	@""
	.align	4
.nv.constant0._Z20update_inverse_cuda1IdEvPPT_S2_S2_S2_S2_iii:
	.zero		948


//--------------------- .nv.constant0._Z20update_inverse_cuda2IfEvPPT_S2_S2_S2_iii --------------------------
	.section	.nv.constant0._Z20update_inverse_cuda2IfEvPPT_S2_S2_S2_iii,"a",@progbits
	.sectionflags	@""
	.align	4
.nv.constant0._Z20update_inverse_cuda2IfEvPPT_S2_S2_S2_iii:
	.zero		940


//--------------------- .nv.constant0._Z20update_inverse_cuda1IfEvPPT_S2_S2_S2_S2_iii --------------------------
	.section	.nv.constant0._Z20update_inverse_cuda1IfEvPPT_S2_S2_S2_S2_iii,"a",@progbits
	.sectionflags	@""
	.align	4
.nv.constant0._Z20update_inverse_cuda1IfEvPPT_S2_S2_S2_S2_iii:
	.zero		948


//--------------------- SYMBOLS --------------------------

	.type		.nv.reservedSmem.offset0,@object
	.size		.nv.reservedSmem.offset0,0x4
	.type		.nv.reservedSmem.cap,@object
	.size		.nv.reservedSmem.cap,0x4
